//
// Generated by NVIDIA NVVM Compiler
//
// Compiler Build ID: CL-36424714
// Cuda compilation tools, release 13.0, V13.0.88
// Based on NVVM 20.0.0
//

.version 9.0
.target sm_100
.address_size 64

	// .globl	_Z19reset_forces_kernelPdS_S_m

.visible .entry _Z19reset_forces_kernelPdS_S_m(
	.param .u64 .ptr .align 1 _Z19reset_forces_kernelPdS_S_m_param_0,
	.param .u64 .ptr .align 1 _Z19reset_forces_kernelPdS_S_m_param_1,
	.param .u64 .ptr .align 1 _Z19reset_forces_kernelPdS_S_m_param_2,
	.param .u64 _Z19reset_forces_kernelPdS_S_m_param_3
)
{
	.reg .pred 	%p<2>;
	.reg .b32 	%r<5>;
	.reg .b64 	%rd<14>;

	ld.param.u64 	%rd2, [_Z19reset_forces_kernelPdS_S_m_param_0];
	ld.param.u64 	%rd3, [_Z19reset_forces_kernelPdS_S_m_param_1];
	ld.param.u64 	%rd4, [_Z19reset_forces_kernelPdS_S_m_param_2];
	ld.param.u64 	%rd5, [_Z19reset_forces_kernelPdS_S_m_param_3];
	mov.u32 	%r1, %ctaid.x;
	mov.u32 	%r2, %ntid.x;
	mov.u32 	%r3, %tid.x;
	mad.lo.s32 	%r4, %r1, %r2, %r3;
	cvt.s64.s32 	%rd1, %r4;
	setp.le.u64 	%p1, %rd5, %rd1;
	@%p1 bra 	$L__BB0_2;
	cvta.to.global.u64 	%rd6, %rd2;
	cvta.to.global.u64 	%rd7, %rd3;
	cvta.to.global.u64 	%rd8, %rd4;
	shl.b64 	%rd9, %rd1, 3;
	add.s64 	%rd10, %rd6, %rd9;
	mov.b64 	%rd11, 0;
	st.global.u64 	[%rd10], %rd11;
	add.s64 	%rd12, %rd7, %rd9;
	st.global.u64 	[%rd12], %rd11;
	add.s64 	%rd13, %rd8, %rd9;
	st.global.u64 	[%rd13], %rd11;
$L__BB0_2:
	ret;

}
	// .globl	_Z21compute_forces_kernelPdS_S_S_S_S_S_md
.visible .entry _Z21compute_forces_kernelPdS_S_S_S_S_S_md(
	.param .u64 .ptr .align 1 _Z21compute_forces_kernelPdS_S_S_S_S_S_md_param_0,
	.param .u64 .ptr .align 1 _Z21compute_forces_kernelPdS_S_S_S_S_S_md_param_1,
	.param .u64 .ptr .align 1 _Z21compute_forces_kernelPdS_S_S_S_S_S_md_param_2,
	.param .u64 .ptr .align 1 _Z21compute_forces_kernelPdS_S_S_S_S_S_md_param_3,
	.param .u64 .ptr .align 1 _Z21compute_forces_kernelPdS_S_S_S_S_S_md_param_4,
	.param .u64 .ptr .align 1 _Z21compute_forces_kernelPdS_S_S_S_S_S_md_param_5,
	.param .u64 .ptr .align 1 _Z21compute_forces_kernelPdS_S_S_S_S_S_md_param_6,
	.param .u64 _Z21compute_forces_kernelPdS_S_S_S_S_S_md_param_7,
	.param .f64 _Z21compute_forces_kernelPdS_S_S_S_S_S_md_param_8
)
{
	.reg .pred 	%p<15>;
	.reg .b32 	%r<22>;
	.reg .b64 	%rd<78>;
	.reg .b64 	%fd<228>;

	ld.param.u64 	%rd30, [_Z21compute_forces_kernelPdS_S_S_S_S_S_md_param_0];
	ld.param.u64 	%rd31, [_Z21compute_forces_kernelPdS_S_S_S_S_S_md_param_1];
	ld.param.u64 	%rd32, [_Z21compute_forces_kernelPdS_S_S_S_S_S_md_param_2];
	ld.param.u64 	%rd33, [_Z21compute_forces_kernelPdS_S_S_S_S_S_md_param_3];
	ld.param.u64 	%rd29, [_Z21compute_forces_kernelPdS_S_S_S_S_S_md_param_7];
	ld.param.f64 	%fd61, [_Z21compute_forces_kernelPdS_S_S_S_S_S_md_param_8];
	cvta.to.global.u64 	%rd1, %rd30;
	cvta.to.global.u64 	%rd2, %rd33;
	cvta.to.global.u64 	%rd3, %rd32;
	cvta.to.global.u64 	%rd4, %rd31;
	mov.u32 	%r10, %ctaid.x;
	mov.u32 	%r11, %ntid.x;
	mul.lo.s32 	%r1, %r10, %r11;
	mov.u32 	%r2, %tid.x;
	add.s32 	%r12, %r1, %r2;
	cvt.s64.s32 	%rd5, %r12;
	setp.le.u64 	%p1, %rd29, %rd5;
	@%p1 bra 	$L__BB1_23;
	shl.b64 	%rd35, %rd5, 3;
	add.s64 	%rd36, %rd4, %rd35;
	ld.global.f64 	%fd1, [%rd36];
	add.s64 	%rd37, %rd3, %rd35;
	ld.global.f64 	%fd2, [%rd37];
	add.s64 	%rd38, %rd2, %rd35;
	ld.global.f64 	%fd3, [%rd38];
	add.s64 	%rd6, %rd1, %rd35;
	and.b64  	%rd7, %rd29, 3;
	setp.lt.u64 	%p2, %rd29, 4;
	mov.f64 	%fd197, 0d0000000000000000;
	mov.b64 	%rd77, 0;
	mov.f64 	%fd196, %fd197;
	mov.f64 	%fd195, %fd197;
	@%p2 bra 	$L__BB1_12;
	cvt.u32.u64 	%r13, %rd5;
	sub.s32 	%r21, 1, %r12;
	add.s32 	%r20, %r13, -1;
	mov.f64 	%fd197, 0d0000000000000000;
	mov.b64 	%rd75, 0;
	mov.u64 	%rd71, %rd1;
	mov.u64 	%rd72, %rd2;
	mov.u64 	%rd73, %rd3;
	mov.u64 	%rd74, %rd4;
$L__BB1_3:
	.pragma "nounroll";
	setp.eq.s32 	%p3, %r20, -1;
	@%p3 bra 	$L__BB1_5;
	ld.global.f64 	%fd65, [%rd74];
	sub.f64 	%fd66, %fd65, %fd1;
	ld.global.f64 	%fd67, [%rd73];
	sub.f64 	%fd68, %fd67, %fd2;
	ld.global.f64 	%fd69, [%rd72];
	sub.f64 	%fd70, %fd69, %fd3;
	mul.f64 	%fd71, %fd68, %fd68;
	fma.rn.f64 	%fd72, %fd66, %fd66, %fd71;
	fma.rn.f64 	%fd73, %fd70, %fd70, %fd72;
	add.f64 	%fd74, %fd73, 0d3FB999999999999A;
	rsqrt.approx.f64 	%fd75, %fd74;
	mul.f64 	%fd76, %fd75, %fd75;
	mul.f64 	%fd77, %fd75, %fd76;
	ld.global.f64 	%fd78, [%rd6];
	mul.f64 	%fd79, %fd61, %fd78;
	ld.global.f64 	%fd80, [%rd71];
	mul.f64 	%fd81, %fd79, %fd80;
	mul.f64 	%fd82, %fd77, %fd81;
	fma.rn.f64 	%fd195, %fd66, %fd82, %fd195;
	fma.rn.f64 	%fd196, %fd68, %fd82, %fd196;
	fma.rn.f64 	%fd197, %fd70, %fd82, %fd197;
$L__BB1_5:
	setp.eq.s32 	%p4, %r21, 0;
	shl.b64 	%rd40, %rd75, 3;
	and.b64  	%rd41, %rd40, 34359738336;
	add.s64 	%rd13, %rd4, %rd41;
	add.s64 	%rd14, %rd3, %rd41;
	add.s64 	%rd15, %rd2, %rd41;
	add.s64 	%rd16, %rd1, %rd41;
	@%p4 bra 	$L__BB1_7;
	ld.global.f64 	%fd83, [%rd13+8];
	sub.f64 	%fd84, %fd83, %fd1;
	ld.global.f64 	%fd85, [%rd14+8];
	sub.f64 	%fd86, %fd85, %fd2;
	ld.global.f64 	%fd87, [%rd15+8];
	sub.f64 	%fd88, %fd87, %fd3;
	mul.f64 	%fd89, %fd86, %fd86;
	fma.rn.f64 	%fd90, %fd84, %fd84, %fd89;
	fma.rn.f64 	%fd91, %fd88, %fd88, %fd90;
	add.f64 	%fd92, %fd91, 0d3FB999999999999A;
	rsqrt.approx.f64 	%fd93, %fd92;
	mul.f64 	%fd94, %fd93, %fd93;
	mul.f64 	%fd95, %fd93, %fd94;
	ld.global.f64 	%fd96, [%rd6];
	mul.f64 	%fd97, %fd61, %fd96;
	ld.global.f64 	%fd98, [%rd16+8];
	mul.f64 	%fd99, %fd97, %fd98;
	mul.f64 	%fd100, %fd95, %fd99;
	fma.rn.f64 	%fd195, %fd84, %fd100, %fd195;
	fma.rn.f64 	%fd196, %fd86, %fd100, %fd196;
	fma.rn.f64 	%fd197, %fd88, %fd100, %fd197;
$L__BB1_7:
	setp.eq.s32 	%p5, %r20, 1;
	@%p5 bra 	$L__BB1_9;
	ld.global.f64 	%fd101, [%rd13+16];
	sub.f64 	%fd102, %fd101, %fd1;
	ld.global.f64 	%fd103, [%rd14+16];
	sub.f64 	%fd104, %fd103, %fd2;
	ld.global.f64 	%fd105, [%rd15+16];
	sub.f64 	%fd106, %fd105, %fd3;
	mul.f64 	%fd107, %fd104, %fd104;
	fma.rn.f64 	%fd108, %fd102, %fd102, %fd107;
	fma.rn.f64 	%fd109, %fd106, %fd106, %fd108;
	add.f64 	%fd110, %fd109, 0d3FB999999999999A;
	rsqrt.approx.f64 	%fd111, %fd110;
	mul.f64 	%fd112, %fd111, %fd111;
	mul.f64 	%fd113, %fd111, %fd112;
	ld.global.f64 	%fd114, [%rd6];
	mul.f64 	%fd115, %fd61, %fd114;
	ld.global.f64 	%fd116, [%rd16+16];
	mul.f64 	%fd117, %fd115, %fd116;
	mul.f64 	%fd118, %fd113, %fd117;
	fma.rn.f64 	%fd195, %fd102, %fd118, %fd195;
	fma.rn.f64 	%fd196, %fd104, %fd118, %fd196;
	fma.rn.f64 	%fd197, %fd106, %fd118, %fd197;
$L__BB1_9:
	setp.eq.s32 	%p6, %r21, -2;
	@%p6 bra 	$L__BB1_11;
	ld.global.f64 	%fd119, [%rd13+24];
	sub.f64 	%fd120, %fd119, %fd1;
	ld.global.f64 	%fd121, [%rd14+24];
	sub.f64 	%fd122, %fd121, %fd2;
	ld.global.f64 	%fd123, [%rd15+24];
	sub.f64 	%fd124, %fd123, %fd3;
	mul.f64 	%fd125, %fd122, %fd122;
	fma.rn.f64 	%fd126, %fd120, %fd120, %fd125;
	fma.rn.f64 	%fd127, %fd124, %fd124, %fd126;
	add.f64 	%fd128, %fd127, 0d3FB999999999999A;
	rsqrt.approx.f64 	%fd129, %fd128;
	mul.f64 	%fd130, %fd129, %fd129;
	mul.f64 	%fd131, %fd129, %fd130;
	ld.global.f64 	%fd132, [%rd6];
	mul.f64 	%fd133, %fd61, %fd132;
	ld.global.f64 	%fd134, [%rd16+24];
	mul.f64 	%fd135, %fd133, %fd134;
	mul.f64 	%fd136, %fd131, %fd135;
	fma.rn.f64 	%fd195, %fd120, %fd136, %fd195;
	fma.rn.f64 	%fd196, %fd122, %fd136, %fd196;
	fma.rn.f64 	%fd197, %fd124, %fd136, %fd197;
$L__BB1_11:
	and.b64  	%rd77, %rd29, -4;
	add.s64 	%rd75, %rd75, 4;
	sub.s64 	%rd42, %rd75, %rd77;
	add.s32 	%r21, %r21, 4;
	add.s32 	%r20, %r20, -4;
	add.s64 	%rd74, %rd74, 32;
	add.s64 	%rd73, %rd73, 32;
	add.s64 	%rd72, %rd72, 32;
	add.s64 	%rd71, %rd71, 32;
	setp.ne.s64 	%p7, %rd42, 0;
	@%p7 bra 	$L__BB1_3;
$L__BB1_12:
	setp.eq.s64 	%p8, %rd7, 0;
	@%p8 bra 	$L__BB1_22;
	setp.eq.s64 	%p9, %rd7, 1;
	@%p9 bra 	$L__BB1_19;
	cvt.u32.u64 	%r15, %rd5;
	cvt.u32.u64 	%r9, %rd77;
	setp.eq.s32 	%p10, %r15, %r9;
	@%p10 bra 	$L__BB1_16;
	shl.b64 	%rd43, %rd77, 3;
	add.s64 	%rd44, %rd4, %rd43;
	ld.global.f64 	%fd138, [%rd44];
	sub.f64 	%fd139, %fd138, %fd1;
	add.s64 	%rd45, %rd3, %rd43;
	ld.global.f64 	%fd140, [%rd45];
	sub.f64 	%fd141, %fd140, %fd2;
	add.s64 	%rd46, %rd2, %rd43;
	ld.global.f64 	%fd142, [%rd46];
	sub.f64 	%fd143, %fd142, %fd3;
	mul.f64 	%fd144, %fd141, %fd141;
	fma.rn.f64 	%fd145, %fd139, %fd139, %fd144;
	fma.rn.f64 	%fd146, %fd143, %fd143, %fd145;
	add.f64 	%fd147, %fd146, 0d3FB999999999999A;
	rsqrt.approx.f64 	%fd148, %fd147;
	mul.f64 	%fd149, %fd148, %fd148;
	mul.f64 	%fd150, %fd148, %fd149;
	ld.global.f64 	%fd151, [%rd6];
	mul.f64 	%fd152, %fd61, %fd151;
	add.s64 	%rd47, %rd1, %rd43;
	ld.global.f64 	%fd153, [%rd47];
	mul.f64 	%fd154, %fd152, %fd153;
	mul.f64 	%fd155, %fd150, %fd154;
	fma.rn.f64 	%fd195, %fd139, %fd155, %fd195;
	fma.rn.f64 	%fd196, %fd141, %fd155, %fd196;
	fma.rn.f64 	%fd197, %fd143, %fd155, %fd197;
$L__BB1_16:
	add.s32 	%r17, %r9, 1;
	setp.eq.s32 	%p11, %r15, %r17;
	@%p11 bra 	$L__BB1_18;
	shl.b64 	%rd48, %rd77, 3;
	and.b64  	%rd49, %rd48, 34359738360;
	add.s64 	%rd50, %rd4, %rd49;
	ld.global.f64 	%fd156, [%rd50+8];
	sub.f64 	%fd157, %fd156, %fd1;
	add.s64 	%rd51, %rd3, %rd49;
	ld.global.f64 	%fd158, [%rd51+8];
	sub.f64 	%fd159, %fd158, %fd2;
	add.s64 	%rd52, %rd2, %rd49;
	ld.global.f64 	%fd160, [%rd52+8];
	sub.f64 	%fd161, %fd160, %fd3;
	mul.f64 	%fd162, %fd159, %fd159;
	fma.rn.f64 	%fd163, %fd157, %fd157, %fd162;
	fma.rn.f64 	%fd164, %fd161, %fd161, %fd163;
	add.f64 	%fd165, %fd164, 0d3FB999999999999A;
	rsqrt.approx.f64 	%fd166, %fd165;
	mul.f64 	%fd167, %fd166, %fd166;
	mul.f64 	%fd168, %fd166, %fd167;
	ld.global.f64 	%fd169, [%rd6];
	mul.f64 	%fd170, %fd61, %fd169;
	add.s64 	%rd53, %rd1, %rd49;
	ld.global.f64 	%fd171, [%rd53+8];
	mul.f64 	%fd172, %fd170, %fd171;
	mul.f64 	%fd173, %fd168, %fd172;
	fma.rn.f64 	%fd195, %fd157, %fd173, %fd195;
	fma.rn.f64 	%fd196, %fd159, %fd173, %fd196;
	fma.rn.f64 	%fd197, %fd161, %fd173, %fd197;
$L__BB1_18:
	add.s64 	%rd54, %rd77, 2;
	and.b64  	%rd77, %rd54, 4294967295;
$L__BB1_19:
	and.b64  	%rd55, %rd29, 1;
	setp.eq.b64 	%p12, %rd55, 1;
	not.pred 	%p13, %p12;
	@%p13 bra 	$L__BB1_22;
	cvt.u32.u64 	%r18, %rd5;
	cvt.u32.u64 	%r19, %rd77;
	setp.eq.s32 	%p14, %r18, %r19;
	@%p14 bra 	$L__BB1_22;
	shl.b64 	%rd56, %rd77, 3;
	add.s64 	%rd57, %rd4, %rd56;
	ld.global.f64 	%fd174, [%rd57];
	sub.f64 	%fd175, %fd174, %fd1;
	add.s64 	%rd58, %rd3, %rd56;
	ld.global.f64 	%fd176, [%rd58];
	sub.f64 	%fd177, %fd176, %fd2;
	add.s64 	%rd59, %rd2, %rd56;
	ld.global.f64 	%fd178, [%rd59];
	sub.f64 	%fd179, %fd178, %fd3;
	mul.f64 	%fd180, %fd177, %fd177;
	fma.rn.f64 	%fd181, %fd175, %fd175, %fd180;
	fma.rn.f64 	%fd182, %fd179, %fd179, %fd181;
	add.f64 	%fd183, %fd182, 0d3FB999999999999A;
	rsqrt.approx.f64 	%fd184, %fd183;
	mul.f64 	%fd185, %fd184, %fd184;
	mul.f64 	%fd186, %fd184, %fd185;
	ld.global.f64 	%fd187, [%rd6];
	mul.f64 	%fd188, %fd61, %fd187;
	add.s64 	%rd60, %rd1, %rd56;
	ld.global.f64 	%fd189, [%rd60];
	mul.f64 	%fd190, %fd188, %fd189;
	mul.f64 	%fd191, %fd186, %fd190;
	fma.rn.f64 	%fd195, %fd175, %fd191, %fd195;
	fma.rn.f64 	%fd196, %fd177, %fd191, %fd196;
	fma.rn.f64 	%fd197, %fd179, %fd191, %fd197;
$L__BB1_22:
	ld.param.u64 	%rd70, [_Z21compute_forces_kernelPdS_S_S_S_S_S_md_param_6];
	ld.param.u64 	%rd69, [_Z21compute_forces_kernelPdS_S_S_S_S_S_md_param_5];
	ld.param.u64 	%rd68, [_Z21compute_forces_kernelPdS_S_S_S_S_S_md_param_4];
	cvta.to.global.u64 	%rd61, %rd68;
	shl.b64 	%rd62, %rd5, 3;
	add.s64 	%rd63, %rd61, %rd62;
	st.global.f64 	[%rd63], %fd195;
	cvta.to.global.u64 	%rd64, %rd69;
	add.s64 	%rd65, %rd64, %rd62;
	st.global.f64 	[%rd65], %fd196;
	cvta.to.global.u64 	%rd66, %rd70;
	add.s64 	%rd67, %rd66, %rd62;
	st.global.f64 	[%rd67], %fd197;
$L__BB1_23:
	ret;

}
	// .globl	_Z23update_particles_kernelPdS_S_S_S_S_S_S_S_S_md
.visible .entry _Z23update_particles_kernelPdS_S_S_S_S_S_S_S_S_md(
	.param .u64 .ptr .align 1 _Z23update_particles_kernelPdS_S_S_S_S_S_S_S_S_md_param_0,
	.param .u64 .ptr .align 1 _Z23update_particles_kernelPdS_S_S_S_S_S_S_S_S_md_param_1,
	.param .u64 .ptr .align 1 _Z23update_particles_kernelPdS_S_S_S_S_S_S_S_S_md_param_2,
	.param .u64 .ptr .align 1 _Z23update_particles_kernelPdS_S_S_S_S_S_S_S_S_md_param_3,
	.param .u64 .ptr .align 1 _Z23update_particles_kernelPdS_S_S_S_S_S_S_S_S_md_param_4,
	.param .u64 .ptr .align 1 _Z23update_particles_kernelPdS_S_S_S_S_S_S_S_S_md_param_5,
	.param .u64 .ptr .align 1 _Z23update_particles_kernelPdS_S_S_S_S_S_S_S_S_md_param_6,
	.param .u64 .ptr .align 1 _Z23update_particles_kernelPdS_S_S_S_S_S_S_S_S_md_param_7,
	.param .u64 .ptr .align 1 _Z23update_particles_kernelPdS_S_S_S_S_S_S_S_S_md_param_8,
	.param .u64 .ptr .align 1 _Z23update_particles_kernelPdS_S_S_S_S_S_S_S_S_md_param_9,
	.param .u64 _Z23update_particles_kernelPdS_S_S_S_S_S_S_S_S_md_param_10,
	.param .f64 _Z23update_particles_kernelPdS_S_S_S_S_S_S_S_S_md_param_11
)
{
	.reg .pred 	%p<2>;
	.reg .b32 	%r<5>;
	.reg .b64 	%rd<38>;
	.reg .b64 	%fd<25>;

	ld.param.u64 	%rd3, [_Z23update_particles_kernelPdS_S_S_S_S_S_S_S_S_md_param_1];
	ld.param.u64 	%rd5, [_Z23update_particles_kernelPdS_S_S_S_S_S_S_S_S_md_param_3];
	ld.param.u64 	%rd6, [_Z23update_particles_kernelPdS_S_S_S_S_S_S_S_S_md_param_4];
	ld.param.u64 	%rd9, [_Z23update_particles_kernelPdS_S_S_S_S_S_S_S_S_md_param_7];
	ld.param.u64 	%rd10, [_Z23update_particles_kernelPdS_S_S_S_S_S_S_S_S_md_param_8];
	ld.param.u64 	%rd11, [_Z23update_particles_kernelPdS_S_S_S_S_S_S_S_S_md_param_9];
	ld.param.u64 	%rd12, [_Z23update_particles_kernelPdS_S_S_S_S_S_S_S_S_md_param_10];
	ld.param.f64 	%fd1, [_Z23update_particles_kernelPdS_S_S_S_S_S_S_S_S_md_param_11];
	mov.u32 	%r1, %ctaid.x;
	mov.u32 	%r2, %ntid.x;
	mov.u32 	%r3, %tid.x;
	mad.lo.s32 	%r4, %r1, %r2, %r3;
	cvt.s64.s32 	%rd1, %r4;
	setp.le.u64 	%p1, %rd12, %rd1;
	@%p1 bra 	$L__BB2_2;
	ld.param.u64 	%rd37, [_Z23update_particles_kernelPdS_S_S_S_S_S_S_S_S_md_param_6];
	ld.param.u64 	%rd36, [_Z23update_particles_kernelPdS_S_S_S_S_S_S_S_S_md_param_5];
	ld.param.u64 	%rd35, [_Z23update_particles_kernelPdS_S_S_S_S_S_S_S_S_md_param_2];
	ld.param.u64 	%rd34, [_Z23update_particles_kernelPdS_S_S_S_S_S_S_S_S_md_param_0];
	cvta.to.global.u64 	%rd13, %rd11;
	cvta.to.global.u64 	%rd14, %rd37;
	cvta.to.global.u64 	%rd15, %rd5;
	cvta.to.global.u64 	%rd16, %rd9;
	cvta.to.global.u64 	%rd17, %rd6;
	cvta.to.global.u64 	%rd18, %rd10;
	cvta.to.global.u64 	%rd19, %rd36;
	cvta.to.global.u64 	%rd20, %rd34;
	cvta.to.global.u64 	%rd21, %rd3;
	cvta.to.global.u64 	%rd22, %rd35;
	shl.b64 	%rd23, %rd1, 3;
	add.s64 	%rd24, %rd13, %rd23;
	ld.global.f64 	%fd2, [%rd24];
	rcp.rn.f64 	%fd3, %fd2;
	add.s64 	%rd25, %rd14, %rd23;
	ld.global.f64 	%fd4, [%rd25];
	mul.f64 	%fd5, %fd4, %fd3;
	add.s64 	%rd26, %rd15, %rd23;
	ld.global.f64 	%fd6, [%rd26];
	fma.rn.f64 	%fd7, %fd1, %fd5, %fd6;
	st.global.f64 	[%rd26], %fd7;
	add.s64 	%rd27, %rd16, %rd23;
	ld.global.f64 	%fd8, [%rd27];
	mul.f64 	%fd9, %fd3, %fd8;
	add.s64 	%rd28, %rd17, %rd23;
	ld.global.f64 	%fd10, [%rd28];
	fma.rn.f64 	%fd11, %fd1, %fd9, %fd10;
	st.global.f64 	[%rd28], %fd11;
	add.s64 	%rd29, %rd18, %rd23;
	ld.global.f64 	%fd12, [%rd29];
	mul.f64 	%fd13, %fd3, %fd12;
	add.s64 	%rd30, %rd19, %rd23;
	ld.global.f64 	%fd14, [%rd30];
	fma.rn.f64 	%fd15, %fd1, %fd13, %fd14;
	st.global.f64 	[%rd30], %fd15;
	ld.global.f64 	%fd16, [%rd26];
	add.s64 	%rd31, %rd20, %rd23;
	ld.global.f64 	%fd17, [%rd31];
	fma.rn.f64 	%fd18, %fd1, %fd16, %fd17;
	st.global.f64 	[%rd31], %fd18;
	ld.global.f64 	%fd19, [%rd28];
	add.s64 	%rd32, %rd21, %rd23;
	ld.global.f64 	%fd20, [%rd32];
	fma.rn.f64 	%fd21, %fd1, %fd19, %fd20;
	st.global.f64 	[%rd32], %fd21;
	ld.global.f64 	%fd22, [%rd30];
	add.s64 	%rd33, %rd22, %rd23;
	ld.global.f64 	%fd23, [%rd33];
	fma.rn.f64 	%fd24, %fd1, %fd22, %fd23;
	st.global.f64 	[%rd33], %fd24;
$L__BB2_2:
	ret;

}


// ===== COMPILED SASS (sm_100) =====

	.target	sm_100

	.elftype	@"ET_EXEC"


//--------------------- .note.nv.tkinfo           --------------------------
	.section	.note.nv.tkinfo,"",@"SHT_NOTE"
	.sectionflags	@"SHF_NOTE_NV_TKINFO"
	.tkinfo
        /*0018*/ 	.word	0x00000002
        /*0030*/ 	.string	""
        /*0030*/ 	.string	"ptxas"
        /*0030*/ 	.string	"Cuda compilation tools, release 13.0, V13.0.88"
        /*0030*/ 	.string	"Build cuda_13.0.r13.0/compiler.36424714_0"
        /*0030*/ 	.string	"-arch sm_100 -m 64 "



//--------------------- .note.nv.cuinfo           --------------------------
	.section	.note.nv.cuinfo,"",@"SHT_NOTE"
	.sectionflags	@"SHF_NOTE_NV_CUINFO"
        /*0018*/ 	.short	0x0002
        /*001a*/ 	.short	0x0064
        /*001c*/ 	.short	0x0082
	.zero		2


//--------------------- .nv.info                  --------------------------
	.section	.nv.info,"",@"SHT_CUDA_INFO"
	.align	4


	//----- nvinfo : EIATTR_REGCOUNT
	.align		4
        /*0000*/ 	.byte	0x04, 0x2f
        /*0002*/ 	.short	(.L_1 - .L_0)
	.align		4
.L_0:
        /*0004*/ 	.word	index@(_Z19reset_forces_kernelPdS_S_m)
        /*0008*/ 	.word	0x0000000a


	//----- nvinfo : EIATTR_FRAME_SIZE
	.align		4
.L_1:
        /*000c*/ 	.byte	0x04, 0x11
        /*000e*/ 	.short	(.L_3 - .L_2)
	.align		4
.L_2:
        /*0010*/ 	.word	index@(_Z19reset_forces_kernelPdS_S_m)
        /*0014*/ 	.word	0x00000000


	//----- nvinfo : EIATTR_REGCOUNT
	.align		4
.L_3:
        /*0018*/ 	.byte	0x04, 0x2f
        /*001a*/ 	.short	(.L_5 - .L_4)
	.align		4
.L_4:
        /*001c*/ 	.word	index@(_Z21compute_forces_kernelPdS_S_S_S_S_S_md)
        /*0020*/ 	.word	0x0000002e


	//----- nvinfo : EIATTR_FRAME_SIZE
	.align		4
.L_5:
        /*0024*/ 	.byte	0x04, 0x11
        /*0026*/ 	.short	(.L_7 - .L_6)
	.align		4
.L_6:
        /*0028*/ 	.word	index@($__internal_1_$__cuda_sm20_drsqrt_f64_slowpath_v2)
        /*002c*/ 	.word	0x00000000


	//----- nvinfo : EIATTR_FRAME_SIZE
	.align		4
.L_7:
        /*0030*/ 	.byte	0x04, 0x11
        /*0032*/ 	.short	(.L_9 - .L_8)
	.align		4
.L_8:
        /*0034*/ 	.word	index@(_Z21compute_forces_kernelPdS_S_S_S_S_S_md)
        /*0038*/ 	.word	0x00000000


	//----- nvinfo : EIATTR_REGCOUNT
	.align		4
.L_9:
        /*003c*/ 	.byte	0x04, 0x2f
        /*003e*/ 	.short	(.L_11 - .L_10)
	.align		4
.L_10:
        /*0040*/ 	.word	index@(_Z23update_particles_kernelPdS_S_S_S_S_S_S_S_S_md)
        /*0044*/ 	.word	0x00000018


	//----- nvinfo : EIATTR_FRAME_SIZE
	.align		4
.L_11:
        /*0048*/ 	.byte	0x04, 0x11
        /*004a*/ 	.short	(.L_13 - .L_12)
	.align		4
.L_12:
        /*004c*/ 	.word	index@($__internal_0_$__cuda_sm20_dblrcp_rn_slowpath_v3)
        /*0050*/ 	.word	0x00000000


	//----- nvinfo : EIATTR_FRAME_SIZE
	.align		4
.L_13:
        /*0054*/ 	.byte	0x04, 0x11
        /*0056*/ 	.short	(.L_15 - .L_14)
	.align		4
.L_14:
        /*0058*/ 	.word	index@(_Z23update_particles_kernelPdS_S_S_S_S_S_S_S_S_md)
        /*005c*/ 	.word	0x00000000


	//----- nvinfo : EIATTR_MIN_STACK_SIZE
	.align		4
.L_15:
        /*0060*/ 	.byte	0x04, 0x12
        /*0062*/ 	.short	(.L_17 - .L_16)
	.align		4
.L_16:
        /*0064*/ 	.word	index@(_Z23update_particles_kernelPdS_S_S_S_S_S_S_S_S_md)
        /*0068*/ 	.word	0x00000000


	//----- nvinfo : EIATTR_MIN_STACK_SIZE
	.align		4
.L_17:
        /*006c*/ 	.byte	0x04, 0x12
        /*006e*/ 	.short	(.L_19 - .L_18)
	.align		4
.L_18:
        /*0070*/ 	.word	index@(_Z21compute_forces_kernelPdS_S_S_S_S_S_md)
        /*0074*/ 	.word	0x00000000


	//----- nvinfo : EIATTR_MIN_STACK_SIZE
	.align		4
.L_19:
        /*0078*/ 	.byte	0x04, 0x12
        /*007a*/ 	.short	(.L_21 - .L_20)
	.align		4
.L_20:
        /*007c*/ 	.word	index@(_Z19reset_forces_kernelPdS_S_m)
        /*0080*/ 	.word	0x00000000
.L_21:


//--------------------- .nv.compat                --------------------------
	.section	.nv.compat,"",@"SHT_CUDA_COMPAT_INFO"
	.align	4
        /*0000*/ 	.byte	0x02, 0x09, 0x00, 0x00, 0x02, 0x02, 0x01, 0x00, 0x02, 0x05, 0x05, 0x00, 0x03, 0x07, 0x01, 0x01
        /*0010*/ 	.byte	0x02, 0x03, 0x00, 0x00, 0x02, 0x06, 0x01, 0x00, 0x04, 0x0b, 0x08, 0x00, 0x01, 0x00, 0x00, 0x00
        /*0020*/ 	.byte	0x00, 0x00, 0x00, 0x00


//--------------------- .nv.info._Z23update_particles_kernelPdS_S_S_S_S_S_S_S_S_md --------------------------
	.section	.nv.info._Z23update_particles_kernelPdS_S_S_S_S_S_S_S_S_md,"",@"SHT_CUDA_INFO"
	.sectionflags	@""
	.align	4


	//----- nvinfo : EIATTR_CUDA_API_VERSION
	.align		4
        /*0000*/ 	.byte	0x04, 0x37
        /*0002*/ 	.short	(.L_23 - .L_22)
.L_22:
        /*0004*/ 	.word	0x00000082


	//----- nvinfo : EIATTR_KPARAM_INFO
	.align		4
.L_23:
        /*0008*/ 	.byte	0x04, 0x17
        /*000a*/ 	.short	(.L_25 - .L_24)
.L_24:
        /*000c*/ 	.word	0x00000000
        /*0010*/ 	.short	0x000b
        /*0012*/ 	.short	0x0058
        /*0014*/ 	.byte	0x00, 0xf0, 0x21, 0x00


	//----- nvinfo : EIATTR_KPARAM_INFO
	.align		4
.L_25:
        /*0018*/ 	.byte	0x04, 0x17
        /*001a*/ 	.short	(.L_27 - .L_26)
.L_26:
        /*001c*/ 	.word	0x00000000
        /*0020*/ 	.short	0x000a
        /*0022*/ 	.short	0x0050
        /*0024*/ 	.byte	0x00, 0xf0, 0x21, 0x00


	//----- nvinfo : EIATTR_KPARAM_INFO
	.align		4
.L_27:
        /*0028*/ 	.byte	0x04, 0x17
        /*002a*/ 	.short	(.L_29 - .L_28)
.L_28:
        /*002c*/ 	.word	0x00000000
        /*0030*/ 	.short	0x0009
        /*0032*/ 	.short	0x0048
        /*0034*/ 	.byte	0x00, 0xf5, 0x21, 0x00


	//----- nvinfo : EIATTR_KPARAM_INFO
	.align		4
.L_29:
        /*0038*/ 	.byte	0x04, 0x17
        /*003a*/ 	.short	(.L_31 - .L_30)
.L_30:
        /*003c*/ 	.word	0x00000000
        /*0040*/ 	.short	0x0008
        /*0042*/ 	.short	0x0040
        /*0044*/ 	.byte	0x00, 0xf5, 0x21, 0x00


	//----- nvinfo : EIATTR_KPARAM_INFO
	.align		4
.L_31:
        /*0048*/ 	.byte	0x04, 0x17
        /*004a*/ 	.short	(.L_33 - .L_32)
.L_32:
        /*004c*/ 	.word	0x00000000
        /*0050*/ 	.short	0x0007
        /*0052*/ 	.short	0x0038
        /*0054*/ 	.byte	0x00, 0xf5, 0x21, 0x00


	//----- nvinfo : EIATTR_KPARAM_INFO
	.align		4
.L_33:
        /*0058*/ 	.byte	0x04, 0x17
        /*005a*/ 	.short	(.L_35 - .L_34)
.L_34:
        /*005c*/ 	.word	0x00000000
        /*0060*/ 	.short	0x0006
        /*0062*/ 	.short	0x0030
        /*0064*/ 	.byte	0x00, 0xf5, 0x21, 0x00


	//----- nvinfo : EIATTR_KPARAM_INFO
	.align		4
.L_35:
        /*0068*/ 	.byte	0x04, 0x17
        /*006a*/ 	.short	(.L_37 - .L_36)
.L_36:
        /*006c*/ 	.word	0x00000000
        /*0070*/ 	.short	0x0005
        /*0072*/ 	.short	0x0028
        /*0074*/ 	.byte	0x00, 0xf5, 0x21, 0x00


	//----- nvinfo : EIATTR_KPARAM_INFO
	.align		4
.L_37:
        /*0078*/ 	.byte	0x04, 0x17
        /*007a*/ 	.short	(.L_39 - .L_38)
.L_38:
        /*007c*/ 	.word	0x00000000
        /*0080*/ 	.short	0x0004
        /*0082*/ 	.short	0x0020
        /*0084*/ 	.byte	0x00, 0xf5, 0x21, 0x00


	//----- nvinfo : EIATTR_KPARAM_INFO
	.align		4
.L_39:
        /*0088*/ 	.byte	0x04, 0x17
        /*008a*/ 	.short	(.L_41 - .L_40)
.L_40:
        /*008c*/ 	.word	0x00000000
        /*0090*/ 	.short	0x0003
        /*0092*/ 	.short	0x0018
        /*0094*/ 	.byte	0x00, 0xf5, 0x21, 0x00


	//----- nvinfo : EIATTR_KPARAM_INFO
	.align		4
.L_41:
        /*0098*/ 	.byte	0x04, 0x17
        /*009a*/ 	.short	(.L_43 - .L_42)
.L_42:
        /*009c*/ 	.word	0x00000000
        /*00a0*/ 	.short	0x0002
        /*00a2*/ 	.short	0x0010
        /*00a4*/ 	.byte	0x00, 0xf5, 0x21, 0x00


	//----- nvinfo : EIATTR_KPARAM_INFO
	.align		4
.L_43:
        /*00a8*/ 	.byte	0x04, 0x17
        /*00aa*/ 	.short	(.L_45 - .L_44)
.L_44:
        /*00ac*/ 	.word	0x00000000
        /*00b0*/ 	.short	0x0001
        /*00b2*/ 	.short	0x0008
        /*00b4*/ 	.byte	0x00, 0xf5, 0x21, 0x00


	//----- nvinfo : EIATTR_KPARAM_INFO
	.align		4
.L_45:
        /*00b8*/ 	.byte	0x04, 0x17
        /*00ba*/ 	.short	(.L_47 - .L_46)
.L_46:
        /*00bc*/ 	.word	0x00000000
        /*00c0*/ 	.short	0x0000
        /*00c2*/ 	.short	0x0000
        /*00c4*/ 	.byte	0x00, 0xf5, 0x21, 0x00


	//----- nvinfo : EIATTR_SPARSE_MMA_MASK
	.align		4
.L_47:
        /*00c8*/ 	.byte	0x03, 0x50
        /*00ca*/ 	.short	0x0000


	//----- nvinfo : EIATTR_MAXREG_COUNT
	.align		4
        /*00cc*/ 	.byte	0x03, 0x1b
        /*00ce*/ 	.short	0x00ff


	//----- nvinfo : EIATTR_MERCURY_ISA_VERSION
	.align		4
        /*00d0*/ 	.byte	0x03, 0x5f
        /*00d2*/ 	.short	0x0101


	//----- nvinfo : EIATTR_VRC_CTA_INIT_COUNT
	.align		4
        /*00d4*/ 	.byte	0x02, 0x4a
	.zero		1
	.zero		1


	//----- nvinfo : EIATTR_EXIT_INSTR_OFFSETS
	.align		4
        /*00d8*/ 	.byte	0x04, 0x1c
        /*00da*/ 	.short	(.L_49 - .L_48)


	//   ....[0]....
.L_48:
        /*00dc*/ 	.word	0x00000090


	//   ....[1]....
        /*00e0*/ 	.word	0x00000550


	//----- nvinfo : EIATTR_CRS_STACK_SIZE
	.align		4
.L_49:
        /*00e4*/ 	.byte	0x04, 0x1e
        /*00e6*/ 	.short	(.L_51 - .L_50)
.L_50:
        /*00e8*/ 	.word	0x00000000


	//----- nvinfo : EIATTR_CBANK_PARAM_SIZE
	.align		4
.L_51:
        /*00ec*/ 	.byte	0x03, 0x19
        /*00ee*/ 	.short	0x0060


	//----- nvinfo : EIATTR_PARAM_CBANK
	.align		4
        /*00f0*/ 	.byte	0x04, 0x0a
        /*00f2*/ 	.short	(.L_53 - .L_52)
	.align		4
.L_52:
        /*00f4*/ 	.word	index@(.nv.constant0._Z23update_particles_kernelPdS_S_S_S_S_S_S_S_S_md)
        /*00f8*/ 	.short	0x0380
        /*00fa*/ 	.short	0x0060


	//----- nvinfo : EIATTR_SW_WAR
	.align		4
.L_53:
        /*00fc*/ 	.byte	0x04, 0x36
        /*00fe*/ 	.short	(.L_55 - .L_54)
.L_54:
        /*0100*/ 	.word	0x00000008
.L_55:


//--------------------- .nv.info._Z21compute_forces_kernelPdS_S_S_S_S_S_md --------------------------
	.section	.nv.info._Z21compute_forces_kernelPdS_S_S_S_S_S_md,"",@"SHT_CUDA_INFO"
	.sectionflags	@""
	.align	4


	//----- nvinfo : EIATTR_CUDA_API_VERSION
	.align		4
        /*0000*/ 	.byte	0x04, 0x37
        /*0002*/ 	.short	(.L_57 - .L_56)
.L_56:
        /*0004*/ 	.word	0x00000082


	//----- nvinfo : EIATTR_KPARAM_INFO
	.align		4
.L_57:
        /*0008*/ 	.byte	0x04, 0x17
        /*000a*/ 	.short	(.L_59 - .L_58)
.L_58:
        /*000c*/ 	.word	0x00000000
        /*0010*/ 	.short	0x0008
        /*0012*/ 	.short	0x0040
        /*0014*/ 	.byte	0x00, 0xf0, 0x21, 0x00


	//----- nvinfo : EIATTR_KPARAM_INFO
	.align		4
.L_59:
        /*0018*/ 	.byte	0x04, 0x17
        /*001a*/ 	.short	(.L_61 - .L_60)
.L_60:
        /*001c*/ 	.word	0x00000000
        /*0020*/ 	.short	0x0007
        /*0022*/ 	.short	0x0038
        /*0024*/ 	.byte	0x00, 0xf0, 0x21, 0x00


	//----- nvinfo : EIATTR_KPARAM_INFO
	.align		4
.L_61:
        /*0028*/ 	.byte	0x04, 0x17
        /*002a*/ 	.short	(.L_63 - .L_62)
.L_62:
        /*002c*/ 	.word	0x00000000
        /*0030*/ 	.short	0x0006
        /*0032*/ 	.short	0x0030
        /*0034*/ 	.byte	0x00, 0xf5, 0x21, 0x00


	//----- nvinfo : EIATTR_KPARAM_INFO
	.align		4
.L_63:
        /*0038*/ 	.byte	0x04, 0x17
        /*003a*/ 	.short	(.L_65 - .L_64)
.L_64:
        /*003c*/ 	.word	0x00000000
        /*0040*/ 	.short	0x0005
        /*0042*/ 	.short	0x0028
        /*0044*/ 	.byte	0x00, 0xf5, 0x21, 0x00


	//----- nvinfo : EIATTR_KPARAM_INFO
	.align		4
.L_65:
        /*0048*/ 	.byte	0x04, 0x17
        /*004a*/ 	.short	(.L_67 - .L_66)
.L_66:
        /*004c*/ 	.word	0x00000000
        /*0050*/ 	.short	0x0004
        /*0052*/ 	.short	0x0020
        /*0054*/ 	.byte	0x00, 0xf5, 0x21, 0x00


	//----- nvinfo : EIATTR_KPARAM_INFO
	.align		4
.L_67:
        /*0058*/ 	.byte	0x04, 0x17
        /*005a*/ 	.short	(.L_69 - .L_68)
.L_68:
        /*005c*/ 	.word	0x00000000
        /*0060*/ 	.short	0x0003
        /*0062*/ 	.short	0x0018
        /*0064*/ 	.byte	0x00, 0xf5, 0x21, 0x00


	//----- nvinfo : EIATTR_KPARAM_INFO
	.align		4
.L_69:
        /*0068*/ 	.byte	0x04, 0x17
        /*006a*/ 	.short	(.L_71 - .L_70)
.L_70:
        /*006c*/ 	.word	0x00000000
        /*0070*/ 	.short	0x0002
        /*0072*/ 	.short	0x0010
        /*0074*/ 	.byte	0x00, 0xf5, 0x21, 0x00


	//----- nvinfo : EIATTR_KPARAM_INFO
	.align		4
.L_71:
        /*0078*/ 	.byte	0x04, 0x17
        /*007a*/ 	.short	(.L_73 - .L_72)
.L_72:
        /*007c*/ 	.word	0x00000000
        /*0080*/ 	.short	0x0001
        /*0082*/ 	.short	0x0008
        /*0084*/ 	.byte	0x00, 0xf5, 0x21, 0x00


	//----- nvinfo : EIATTR_KPARAM_INFO
	.align		4
.L_73:
        /*0088*/ 	.byte	0x04, 0x17
        /*008a*/ 	.short	(.L_75 - .L_74)
.L_74:
        /*008c*/ 	.word	0x00000000
        /*0090*/ 	.short	0x0000
        /*0092*/ 	.short	0x0000
        /*0094*/ 	.byte	0x00, 0xf5, 0x21, 0x00


	//----- nvinfo : EIATTR_SPARSE_MMA_MASK
	.align		4
.L_75:
        /*0098*/ 	.byte	0x03, 0x50
        /*009a*/ 	.short	0x0000


	//----- nvinfo : EIATTR_MAXREG_COUNT
	.align		4
        /*009c*/ 	.byte	0x03, 0x1b
        /*009e*/ 	.short	0x00ff


	//----- nvinfo : EIATTR_MERCURY_ISA_VERSION
	.align		4
        /*00a0*/ 	.byte	0x03, 0x5f
        /*00a2*/ 	.short	0x0101


	//----- nvinfo : EIATTR_VRC_CTA_INIT_COUNT
	.align		4
        /*00a4*/ 	.byte	0x02, 0x4a
	.zero		1
	.zero		1


	//----- nvinfo : EIATTR_EXIT_INSTR_OFFSETS
	.align		4
        /*00a8*/ 	.byte	0x04, 0x1c
        /*00aa*/ 	.short	(.L_77 - .L_76)


	//   ....[0]....
.L_76:
        /*00ac*/ 	.word	0x00000090


	//   ....[1]....
        /*00b0*/ 	.word	0x00001cc0


	//----- nvinfo : EIATTR_CRS_STACK_SIZE
	.align		4
.L_77:
        /*00b4*/ 	.byte	0x04, 0x1e
        /*00b6*/ 	.short	(.L_79 - .L_78)
.L_78:
        /*00b8*/ 	.word	0x00000000


	//----- nvinfo : EIATTR_CBANK_PARAM_SIZE
	.align		4
.L_79:
        /*00bc*/ 	.byte	0x03, 0x19
        /*00be*/ 	.short	0x0048


	//----- nvinfo : EIATTR_PARAM_CBANK
	.align		4
        /*00c0*/ 	.byte	0x04, 0x0a
        /*00c2*/ 	.short	(.L_81 - .L_80)
	.align		4
.L_80:
        /*00c4*/ 	.word	index@(.nv.constant0._Z21compute_forces_kernelPdS_S_S_S_S_S_md)
        /*00c8*/ 	.short	0x0380
        /*00ca*/ 	.short	0x0048


	//----- nvinfo : EIATTR_SW_WAR
	.align		4
.L_81:
        /*00cc*/ 	.byte	0x04, 0x36
        /*00ce*/ 	.short	(.L_83 - .L_82)
.L_82:
        /*00d0*/ 	.word	0x00000008
.L_83:


//--------------------- .nv.info._Z19reset_forces_kernelPdS_S_m --------------------------
	.section	.nv.info._Z19reset_forces_kernelPdS_S_m,"",@"SHT_CUDA_INFO"
	.sectionflags	@""
	.align	4


	//----- nvinfo : EIATTR_CUDA_API_VERSION
	.align		4
        /*0000*/ 	.byte	0x04, 0x37
        /*0002*/ 	.short	(.L_85 - .L_84)
.L_84:
        /*0004*/ 	.word	0x00000082


	//----- nvinfo : EIATTR_KPARAM_INFO
	.align		4
.L_85:
        /*0008*/ 	.byte	0x04, 0x17
        /*000a*/ 	.short	(.L_87 - .L_86)
.L_86:
        /*000c*/ 	.word	0x00000000
        /*0010*/ 	.short	0x0003
        /*0012*/ 	.short	0x0018
        /*0014*/ 	.byte	0x00, 0xf0, 0x21, 0x00


	//----- nvinfo : EIATTR_KPARAM_INFO
	.align		4
.L_87:
        /*0018*/ 	.byte	0x04, 0x17
        /*001a*/ 	.short	(.L_89 - .L_88)
.L_88:
        /*001c*/ 	.word	0x00000000
        /*0020*/ 	.short	0x0002
        /*0022*/ 	.short	0x0010
        /*0024*/ 	.byte	0x00, 0xf5, 0x21, 0x00


	//----- nvinfo : EIATTR_KPARAM_INFO
	.align		4
.L_89:
        /*0028*/ 	.byte	0x04, 0x17
        /*002a*/ 	.short	(.L_91 - .L_90)
.L_90:
        /*002c*/ 	.word	0x00000000
        /*0030*/ 	.short	0x0001
        /*0032*/ 	.short	0x0008
        /*0034*/ 	.byte	0x00, 0xf5, 0x21, 0x00


	//----- nvinfo : EIATTR_KPARAM_INFO
	.align		4
.L_91:
        /*0038*/ 	.byte	0x04, 0x17
        /*003a*/ 	.short	(.L_93 - .L_92)
.L_92:
        /*003c*/ 	.word	0x00000000
        /*0040*/ 	.short	0x0000
        /*0042*/ 	.short	0x0000
        /*0044*/ 	.byte	0x00, 0xf5, 0x21, 0x00


	//----- nvinfo : EIATTR_SPARSE_MMA_MASK
	.align		4
.L_93:
        /*0048*/ 	.byte	0x03, 0x50
        /*004a*/ 	.short	0x0000


	//----- nvinfo : EIATTR_MAXREG_COUNT
	.align		4
        /*004c*/ 	.byte	0x03, 0x1b
        /*004e*/ 	.short	0x00ff


	//----- nvinfo : EIATTR_MERCURY_ISA_VERSION
	.align		4
        /*0050*/ 	.byte	0x03, 0x5f
        /*0052*/ 	.short	0x0101


	//----- nvinfo : EIATTR_VRC_CTA_INIT_COUNT
	.align		4
        /*0054*/ 	.byte	0x02, 0x4a
	.zero		1
	.zero		1


	//----- nvinfo : EIATTR_EXIT_INSTR_OFFSETS
	.align		4
        /*0058*/ 	.byte	0x04, 0x1c
        /*005a*/ 	.short	(.L_95 - .L_94)


	//   ....[0]....
.L_94:
        /*005c*/ 	.word	0x00000090


	//   ....[1]....
        /*0060*/ 	.word	0x00000180


	//----- nvinfo : EIATTR_CBANK_PARAM_SIZE
	.align		4
.L_95:
        /*0064*/ 	.byte	0x03, 0x19
        /*0066*/ 	.short	0x0020


	//----- nvinfo : EIATTR_PARAM_CBANK
	.align		4
        /*0068*/ 	.byte	0x04, 0x0a
        /*006a*/ 	.short	(.L_97 - .L_96)
	.align		4
.L_96:
        /*006c*/ 	.word	index@(.nv.constant0._Z19reset_forces_kernelPdS_S_m)
        /*0070*/ 	.short	0x0380
        /*0072*/ 	.short	0x0020


	//----- nvinfo : EIATTR_SW_WAR
	.align		4
.L_97:
        /*0074*/ 	.byte	0x04, 0x36
        /*0076*/ 	.short	(.L_99 - .L_98)
.L_98:
        /*0078*/ 	.word	0x00000008
.L_99:


//--------------------- .nv.callgraph             --------------------------
	.section	.nv.callgraph,"",@"SHT_CUDA_CALLGRAPH"
	.align	4
	.sectionentsize	8
	.align		4
        /*0000*/ 	.word	0x00000000
	.align		4
        /*0004*/ 	.word	0xffffffff
	.align		4
        /*0008*/ 	.word	0x00000000
	.align		4
        /*000c*/ 	.word	0xfffffffe
	.align		4
        /*0010*/ 	.word	0x00000000
	.align		4
        /*0014*/ 	.word	0xfffffffd
	.align		4
        /*0018*/ 	.word	0x00000000
	.align		4
        /*001c*/ 	.word	0xfffffffc


//--------------------- .text._Z23update_particles_kernelPdS_S_S_S_S_S_S_S_S_md --------------------------
	.section	.text._Z23update_particles_kernelPdS_S_S_S_S_S_S_S_S_md,"ax",@progbits
	.align	128
        .global         _Z23update_particles_kernelPdS_S_S_S_S_S_S_S_S_md
        .type           _Z23update_particles_kernelPdS_S_S_S_S_S_S_S_S_md,@function
        .size           _Z23update_particles_kernelPdS_S_S_S_S_S_S_S_S_md,(.L_x_44 - _Z23update_particles_kernelPdS_S_S_S_S_S_S_S_S_md)
        .other          _Z23update_particles_kernelPdS_S_S_S_S_S_S_S_S_md,@"STO_CUDA_ENTRY STV_DEFAULT"
_Z23update_particles_kernelPdS_S_S_S_S_S_S_S_S_md:
.text._Z23update_particles_kernelPdS_S_S_S_S_S_S_S_S_md:
[----:B------:R-:W-:Y:S01]  /*0000*/  LDC R1, c[0x0][0x37c] ;  /* 0x0000df00ff017b82 */ /* 0x000fe20000000800 */
[----:B------:R-:W0:Y:S07]  /*0010*/  S2R R3, SR_TID.X ;  /* 0x0000000000037919 */ /* 0x000e2e0000002100 */
[----:B------:R-:W0:Y:S01]  /*0020*/  S2UR UR4, SR_CTAID.X ;  /* 0x00000000000479c3 */ /* 0x000e220000002500 */
[----:B------:R-:W1:Y:S07]  /*0030*/  LDCU.64 UR6, c[0x0][0x3d0] ;  /* 0x00007a00ff0677ac */ /* 0x000e6e0008000a00 */
[----:B------:R-:W0:Y:S02]  /*0040*/  LDC R2, c[0x0][0x360] ;  /* 0x0000d800ff027b82 */ /* 0x000e240000000800 */
[----:B0-----:R-:W-:-:S05]  /*0050*/  IMAD R2, R2, UR4, R3 ;  /* 0x0000000402027c24 */ /* 0x001fca000f8e0203 */
[----:B-1----:R-:W-:Y:S02]  /*0060*/  ISETP.GE.U32.AND P0, PT, R2, UR6, PT ;  /* 0x0000000602007c0c */ /* 0x002fe4000bf06070 */
[----:B------:R-:W-:-:S04]  /*0070*/  SHF.R.S32.HI R3, RZ, 0x1f, R2 ;  /* 0x0000001fff037819 */ /* 0x000fc80000011402 */
[----:B------:R-:W-:-:S13]  /*0080*/  ISETP.GE.U32.AND.EX P0, PT, R3, UR7, PT, P0 ;  /* 0x0000000703007c0c */ /* 0x000fda000bf06100 */
[----:B------:R-:W-:Y:S05]  /*0090*/  @P0 EXIT ;  /* 0x000000000000094d */ /* 0x000fea0003800000 */
[----:B------:R-:W0:Y:S01]  /*00a0*/  LDCU.64 UR6, c[0x0][0x3c8] ;  /* 0x00007900ff0677ac */ /* 0x000e220008000a00 */
[C---:B------:R-:W-:Y:S01]  /*00b0*/  IMAD.SHL.U32 R0, R2.reuse, 0x8, RZ ;  /* 0x0000000802007824 */ /* 0x040fe200078e00ff */
[----:B------:R-:W-:Y:S01]  /*00c0*/  SHF.L.U64.HI R2, R2, 0x3, R3 ;  /* 0x0000000302027819 */ /* 0x000fe20000010203 */
[----:B------:R-:W1:Y:S03]  /*00d0*/  LDCU.64 UR4, c[0x0][0x358] ;  /* 0x00006b00ff0477ac */ /* 0x000e660008000a00 */
[----:B0-----:R-:W-:-:S04]  /*00e0*/  IADD3 R6, P0, PT, R0, UR6, RZ ;  /* 0x0000000600067c10 */ /* 0x001fc8000ff1e0ff */
[----:B------:R-:W-:-:S06]  /*00f0*/  IADD3.X R7, PT, PT, R2, UR7, RZ, P0, !PT ;  /* 0x0000000702077c10 */ /* 0x000fcc00087fe4ff */
[----:B-1----:R-:W2:Y:S01]  /*0100*/  LDG.E.64 R6, desc[UR4][R6.64] ;  /* 0x0000000406067981 */ /* 0x002ea2000c1e1b00 */
[----:B------:R-:W-:Y:S01]  /*0110*/  BSSY.RECONVERGENT B0, `(.L_x_0) ;  /* 0x0000010000007945 */ /* 0x000fe20003800200 */
[----:B--2---:R-:W0:Y:S01]  /*0120*/  MUFU.RCP64H R5, R7 ;  /* 0x0000000700057308 */ /* 0x004e220000001800 */
[----:B------:R-:W-:-:S05]  /*0130*/  VIADD R4, R7, 0x300402 ;  /* 0x0030040207047836 */ /* 0x000fca0000000000 */
[----:B------:R-:W-:Y:S01]  /*0140*/  FSETP.GEU.AND P0, PT, |R4|, 5.8789094863358348022e-39, PT ;  /* 0x004004020400780b */ /* 0x000fe20003f0e200 */
[----:B0-----:R-:W-:-:S08]  /*0150*/  DFMA R8, -R6, R4, 1 ;  /* 0x3ff000000608742b */ /* 0x001fd00000000104 */
[----:B------:R-:W-:-:S08]  /*0160*/  DFMA R8, R8, R8, R8 ;  /* 0x000000080808722b */ /* 0x000fd00000000008 */
[----:B------:R-:W-:-:S08]  /*0170*/  DFMA R8, R4, R8, R4 ;  /* 0x000000080408722b */ /* 0x000fd00000000004 */
[----:B------:R-:W-:-:S08]  /*0180*/  DFMA R10, -R6, R8, 1 ;  /* 0x3ff00000060a742b */ /* 0x000fd00000000108 */
[----:B------:R-:W-:Y:S01]  /*0190*/  DFMA R4, R8, R10, R8 ;  /* 0x0000000a0804722b */ /* 0x000fe20000000008 */
[----:B------:R-:W-:Y:S10]  /*01a0*/  @P0 BRA `(.L_x_1) ;  /* 0x0000000000180947 */ /* 0x000ff40003800000 */
[----:B------:R-:W-:Y:S02]  /*01b0*/  LOP3.LUT R3, R7, 0x7fffffff, RZ, 0xc0, !PT ;  /* 0x7fffffff07037812 */ /* 0x000fe400078ec0ff */
[----:B------:R-:W-:-:S03]  /*01c0*/  MOV R4, 0x1f0 ;  /* 0x000001f000047802 */ /* 0x000fc60000000f00 */
[----:B------:R-:W-:-:S07]  /*01d0*/  VIADD R10, R3, 0xfff00000 ;  /* 0xfff00000030a7836 */ /* 0x000fce0000000000 */
[----:B------:R-:W-:Y:S05]  /*01e0*/  CALL.REL.NOINC `($__internal_0_$__cuda_sm20_dblrcp_rn_slowpath_v3) ;  /* 0x0000000000dc7944 */ /* 0x000fea0003c00000 */
[----:B------:R-:W-:Y:S02]  /*01f0*/  IMAD.MOV.U32 R4, RZ, RZ, R8 ;  /* 0x000000ffff047224 */ /* 0x000fe400078e0008 */
[----:B------:R-:W-:-:S07]  /*0200*/  IMAD.MOV.U32 R5, RZ, RZ, R9 ;  /* 0x000000ffff057224 */ /* 0x000fce00078e0009 */
.L_x_1:
[----:B------:R-:W-:Y:S05]  /*0210*/  BSYNC.RECONVERGENT B0 ;  /* 0x0000000000007941 */ /* 0x000fea0003800200 */
.L_x_0:
[----:B------:R-:W0:Y:S01]  /*0220*/  LDCU.128 UR8, c[0x0][0x3b0] ;  /* 0x00007600ff0877ac */ /* 0x000e220008000c00 */
[----:B------:R-:W1:Y:S01]  /*0230*/  LDCU.128 UR16, c[0x0][0x390] ;  /* 0x00007200ff1077ac */ /* 0x000e620008000c00 */
[----:B------:R-:W2:Y:S01]  /*0240*/  LDCU.64 UR6, c[0x0][0x3d8] ;  /* 0x00007b00ff0677ac */ /* 0x000ea20008000a00 */
[----:B------:R-:W3:Y:S01]  /*0250*/  LDCU.128 UR12, c[0x0][0x3a0] ;  /* 0x00007400ff0c77ac */ /* 0x000ee20008000c00 */
[----:B0-----:R-:W-:-:S04]  /*0260*/  IADD3 R14, P0, PT, R0, UR8, RZ ;  /* 0x00000008000e7c10 */ /* 0x001fc8000ff1e0ff */
[----:B------:R-:W-:Y:S01]  /*0270*/  IADD3.X R15, PT, PT, R2, UR9, RZ, P0, !PT ;  /* 0x00000009020f7c10 */ /* 0x000fe200087fe4ff */
[----:B------:R-:W0:Y:S01]  /*0280*/  LDCU.64 UR8, c[0x0][0x3c0] ;  /* 0x00007800ff0877ac */ /* 0x000e220008000a00 */
[----:B-1----:R-:W-:-:S03]  /*0290*/  IADD3 R6, P0, PT, R0, UR18, RZ ;  /* 0x0000001200067c10 */ /* 0x002fc6000ff1e0ff */
[----:B------:R-:W4:Y:S01]  /*02a0*/  LDG.E.64 R8, desc[UR4][R14.64] ;  /* 0x000000040e087981 */ /* 0x000f22000c1e1b00 */
[----:B------:R-:W-:-:S05]  /*02b0*/  IADD3.X R7, PT, PT, R2, UR19, RZ, P0, !PT ;  /* 0x0000001302077c10 */ /* 0x000fca00087fe4ff */
[----:B------:R-:W2:Y:S01]  /*02c0*/  LDG.E.64 R10, desc[UR4][R6.64] ;  /* 0x00000004060a7981 */ /* 0x000ea2000c1e1b00 */
[----:B------:R-:W-:-:S04]  /*02d0*/  IADD3 R16, P0, PT, R0, UR10, RZ ;  /* 0x0000000a00107c10 */ /* 0x000fc8000ff1e0ff */
[----:B------:R-:W-:Y:S01]  /*02e0*/  IADD3.X R17, PT, PT, R2, UR11, RZ, P0, !PT ;  /* 0x0000000b02117c10 */ /* 0x000fe200087fe4ff */
[----:B----4-:R-:W-:-:S08]  /*02f0*/  DMUL R8, R8, R4 ;  /* 0x0000000408087228 */ /* 0x010fd00000000000 */
[----:B--2---:R-:W-:Y:S01]  /*0300*/  DFMA R12, R8, UR6, R10 ;  /* 0x00000006080c7c2b */ /* 0x004fe2000800000a */
[----:B---3--:R-:W-:-:S06]  /*0310*/  IADD3 R8, P0, PT, R0, UR12, RZ ;  /* 0x0000000c00087c10 */ /* 0x008fcc000ff1e0ff */
[----:B------:R1:W-:Y:S01]  /*0320*/  STG.E.64 desc[UR4][R6.64], R12 ;  /* 0x0000000c06007986 */ /* 0x0003e2000c101b04 */
[----:B------:R-:W-:-:S03]  /*0330*/  IADD3.X R9, PT, PT, R2, UR13, RZ, P0, !PT ;  /* 0x0000000d02097c10 */ /* 0x000fc600087fe4ff */
[----:B------:R-:W2:Y:S04]  /*0340*/  LDG.E.64 R10, desc[UR4][R16.64] ;  /* 0x00000004100a7981 */ /* 0x000ea8000c1e1b00 */
[----:B------:R-:W3:Y:S01]  /*0350*/  LDG.E.64 R14, desc[UR4][R8.64] ;  /* 0x00000004080e7981 */ /* 0x000ee2000c1e1b00 */
[----:B0-----:R-:W-:-:S04]  /*0360*/  IADD3 R18, P0, PT, R0, UR8, RZ ;  /* 0x0000000800127c10 */ /* 0x001fc8000ff1e0ff */
[----:B------:R-:W-:Y:S01]  /*0370*/  IADD3.X R19, PT, PT, R2, UR9, RZ, P0, !PT ;  /* 0x0000000902137c10 */ /* 0x000fe200087fe4ff */
[----:B------:R-:W0:Y:S01]  /*0380*/  LDCU.128 UR8, c[0x0][0x380] ;  /* 0x00007000ff0877ac */ /* 0x000e220008000c00 */
[----:B--2---:R-:W-:-:S08]  /*0390*/  DMUL R10, R10, R4 ;  /* 0x000000040a0a7228 */ /* 0x004fd00000000000 */
[----:B---3--:R-:W-:Y:S01]  /*03a0*/  DFMA R14, R10, UR6, R14 ;  /* 0x000000060a0e7c2b */ /* 0x008fe2000800000e */
[----:B------:R-:W-:-:S06]  /*03b0*/  IADD3 R10, P0, PT, R0, UR14, RZ ;  /* 0x0000000e000a7c10 */ /* 0x000fcc000ff1e0ff */
[----:B------:R2:W-:Y:S01]  /*03c0*/  STG.E.64 desc[UR4][R8.64], R14 ;  /* 0x0000000e08007986 */ /* 0x0005e2000c101b04 */
[----:B------:R-:W-:-:S03]  /*03d0*/  IADD3.X R11, PT, PT, R2, UR15, RZ, P0, !PT ;  /* 0x0000000f020b7c10 */ /* 0x000fc600087fe4ff */
[----:B-1----:R-:W3:Y:S04]  /*03e0*/  LDG.E.64 R12, desc[UR4][R18.64] ;  /* 0x00000004120c7981 */ /* 0x002ee8000c1e1b00 */
[----:B------:R-:W4:Y:S01]  /*03f0*/  LDG.E.64 R16, desc[UR4][R10.64] ;  /* 0x000000040a107981 */ /* 0x000f22000c1e1b00 */
[----:B---3--:R-:W-:Y:S01]  /*0400*/  DMUL R12, R12, R4 ;  /* 0x000000040c0c7228 */ /* 0x008fe20000000000 */
[----:B0-----:R-:W-:-:S04]  /*0410*/  IADD3 R4, P0, PT, R0, UR8, RZ ;  /* 0x0000000800047c10 */ /* 0x001fc8000ff1e0ff */
[----:B------:R-:W-:-:S03]  /*0420*/  IADD3.X R5, PT, PT, R2, UR9, RZ, P0, !PT ;  /* 0x0000000902057c10 */ /* 0x000fc600087fe4ff */
[----:B----4-:R-:W-:-:S07]  /*0430*/  DFMA R12, R12, UR6, R16 ;  /* 0x000000060c0c7c2b */ /* 0x010fce0008000010 */
[----:B------:R0:W-:Y:S04]  /*0440*/  STG.E.64 desc[UR4][R10.64], R12 ;  /* 0x0000000c0a007986 */ /* 0x0001e8000c101b04 */
[----:B------:R-:W3:Y:S04]  /*0450*/  LDG.E.64 R6, desc[UR4][R6.64] ;  /* 0x0000000406067981 */ /* 0x000ee8000c1e1b00 */
[----:B--2---:R-:W3:Y:S01]  /*0460*/  LDG.E.64 R14, desc[UR4][R4.64] ;  /* 0x00000004040e7981 */ /* 0x004ee2000c1e1b00 */
[----:B------:R-:W-:-:S04]  /*0470*/  IADD3 R16, P0, PT, R0, UR10, RZ ;  /* 0x0000000a00107c10 */ /* 0x000fc8000ff1e0ff */
[----:B------:R-:W-:Y:S01]  /*0480*/  IADD3.X R17, PT, PT, R2, UR11, RZ, P0, !PT ;  /* 0x0000000b02117c10 */ /* 0x000fe200087fe4ff */
[----:B---3--:R-:W-:-:S07]  /*0490*/  DFMA R14, R6, UR6, R14 ;  /* 0x00000006060e7c2b */ /* 0x008fce000800000e */
[----:B------:R-:W-:Y:S04]  /*04a0*/  STG.E.64 desc[UR4][R4.64], R14 ;  /* 0x0000000e04007986 */ /* 0x000fe8000c101b04 */
[----:B------:R-:W2:Y:S04]  /*04b0*/  LDG.E.64 R8, desc[UR4][R8.64] ;  /* 0x0000000408087981 */ /* 0x000ea8000c1e1b00 */
[----:B------:R-:W2:Y:S01]  /*04c0*/  LDG.E.64 R18, desc[UR4][R16.64] ;  /* 0x0000000410127981 */ /* 0x000ea2000c1e1b00 */
[----:B------:R-:W-:-:S04]  /*04d0*/  IADD3 R20, P0, PT, R0, UR16, RZ ;  /* 0x0000001000147c10 */ /* 0x000fc8000ff1e0ff */
[----:B------:R-:W-:Y:S01]  /*04e0*/  IADD3.X R21, PT, PT, R2, UR17, RZ, P0, !PT ;  /* 0x0000001102157c10 */ /* 0x000fe200087fe4ff */
[----:B--2---:R-:W-:-:S07]  /*04f0*/  DFMA R18, R8, UR6, R18 ;  /* 0x0000000608127c2b */ /* 0x004fce0008000012 */
[----:B------:R-:W-:Y:S04]  /*0500*/  STG.E.64 desc[UR4][R16.64], R18 ;  /* 0x0000001210007986 */ /* 0x000fe8000c101b04 */
[----:B0-----:R-:W2:Y:S04]  /*0510*/  LDG.E.64 R10, desc[UR4][R10.64] ;  /* 0x000000040a0a7981 */ /* 0x001ea8000c1e1b00 */
[----:B------:R-:W2:Y:S02]  /*0520*/  LDG.E.64 R2, desc[UR4][R20.64] ;  /* 0x0000000414027981 */ /* 0x000ea4000c1e1b00 */
[----:B--2---:R-:W-:-:S07]  /*0530*/  DFMA R2, R10, UR6, R2 ;  /* 0x000000060a027c2b */ /* 0x004fce0008000002 */
[----:B------:R-:W-:Y:S01]  /*0540*/  STG.E.64 desc[UR4][R20.64], R2 ;  /* 0x0000000214007986 */ /* 0x000fe2000c101b04 */
[----:B------:R-:W-:Y:S05]  /*0550*/  EXIT ;  /* 0x000000000000794d */ /* 0x000fea0003800000 */
        .weak           $__internal_0_$__cuda_sm20_dblrcp_rn_slowpath_v3
        .type           $__internal_0_$__cuda_sm20_dblrcp_rn_slowpath_v3,@function
        .size           $__internal_0_$__cuda_sm20_dblrcp_rn_slowpath_v3,(.L_x_44 - $__internal_0_$__cuda_sm20_dblrcp_rn_slowpath_v3)
$__internal_0_$__cuda_sm20_dblrcp_rn_slowpath_v3:
[----:B------:R-:W-:Y:S01]  /*0560*/  DSETP.GTU.AND P0, PT, |R6|, +INF , PT ;  /* 0x7ff000000600742a */ /* 0x000fe20003f0c200 */
[----:B------:R-:W-:-:S13]  /*0570*/  BSSY.RECONVERGENT B1, `(.L_x_2) ;  /* 0x0000023000017945 */ /* 0x000fda0003800200 */
[----:B------:R-:W-:Y:S05]  /*0580*/  @P0 BRA `(.L_x_3) ;  /* 0x00000000007c0947 */ /* 0x000fea0003800000 */
[----:B------:R-:W-:-:S05]  /*0590*/  LOP3.LUT R3, R7, 0x7fffffff, RZ, 0xc0, !PT ;  /* 0x7fffffff07037812 */ /* 0x000fca00078ec0ff */
[----:B------:R-:W-:-:S05]  /*05a0*/  VIADD R5, R3, 0xffffffff ;  /* 0xffffffff03057836 */ /* 0x000fca0000000000 */
[----:B------:R-:W-:-:S13]  /*05b0*/  ISETP.GE.U32.AND P0, PT, R5, 0x7fefffff, PT ;  /* 0x7fefffff0500780c */ /* 0x000fda0003f06070 */
[----:B------:R-:W-:Y:S01]  /*05c0*/  @P0 LOP3.LUT R9, R7, 0x7ff00000, RZ, 0x3c, !PT ;  /* 0x7ff0000007090812 */ /* 0x000fe200078e3cff */
[----:B------:R-:W-:Y:S01]  /*05d0*/  @P0 IMAD.MOV.U32 R8, RZ, RZ, RZ ;  /* 0x000000ffff080224 */ /* 0x000fe200078e00ff */
[----:B------:R-:W-:Y:S06]  /*05e0*/  @P0 BRA `(.L_x_4) ;  /* 0x00000000006c0947 */ /* 0x000fec0003800000 */
[----:B------:R-:W-:-:S13]  /*05f0*/  ISETP.GE.U32.AND P0, PT, R3, 0x1000001, PT ;  /* 0x010000010300780c */ /* 0x000fda0003f06070 */
[----:B------:R-:W-:Y:S05]  /*0600*/  @!P0 BRA `(.L_x_5) ;  /* 0x0000000000348947 */ /* 0x000fea0003800000 */
[----:B------:R-:W-:Y:S02]  /*0610*/  VIADD R9, R7, 0xc0200000 ;  /* 0xc020000007097836 */ /* 0x000fe40000000000 */
[----:B------:R-:W-:Y:S02]  /*0620*/  IMAD.MOV.U32 R8, RZ, RZ, R6 ;  /* 0x000000ffff087224 */ /* 0x000fe400078e0006 */
[----:B------:R-:W0:Y:S04]  /*0630*/  MUFU.RCP64H R11, R9 ;  /* 0x00000009000b7308 */ /* 0x000e280000001800 */
[----:B0-----:R-:W-:-:S08]  /*0640*/  DFMA R12, -R8, R10, 1 ;  /* 0x3ff00000080c742b */ /* 0x001fd0000000010a */
[----:B------:R-:W-:-:S08]  /*0650*/  DFMA R12, R12, R12, R12 ;  /* 0x0000000c0c0c722b */ /* 0x000fd0000000000c */
[----:B------:R-:W-:-:S08]  /*0660*/  DFMA R12, R10, R12, R10 ;  /* 0x0000000c0a0c722b */ /* 0x000fd0000000000a */
[----:B------:R-:W-:-:S08]  /*0670*/  DFMA R10, -R8, R12, 1 ;  /* 0x3ff00000080a742b */ /* 0x000fd0000000010c */
[----:B------:R-:W-:-:S08]  /*0680*/  DFMA R10, R12, R10, R12 ;  /* 0x0000000a0c0a722b */ /* 0x000fd0000000000c */
[----:B------:R-:W-:-:S08]  /*0690*/  DMUL R10, R10, 2.2250738585072013831e-308 ;  /* 0x001000000a0a7828 */ /* 0x000fd00000000000 */
[----:B------:R-:W-:-:S08]  /*06a0*/  DFMA R6, -R6, R10, 1 ;  /* 0x3ff000000606742b */ /* 0x000fd0000000010a */
[----:B------:R-:W-:-:S08]  /*06b0*/  DFMA R6, R6, R6, R6 ;  /* 0x000000060606722b */ /* 0x000fd00000000006 */
[----:B------:R-:W-:Y:S01]  /*06c0*/  DFMA R8, R10, R6, R10 ;  /* 0x000000060a08722b */ /* 0x000fe2000000000a */
[----:B------:R-:W-:Y:S10]  /*06d0*/  BRA `(.L_x_4) ;  /* 0x0000000000307947 */ /* 0x000ff40003800000 */
.L_x_5:
[----:B------:R-:W-:Y:S01]  /*06e0*/  DMUL R6, R6, 8.11296384146066816958e+31 ;  /* 0x4690000006067828 */ /* 0x000fe20000000000 */
[----:B------:R-:W-:-:S05]  /*06f0*/  IMAD.MOV.U32 R8, RZ, RZ, R10 ;  /* 0x000000ffff087224 */ /* 0x000fca00078e000a */
[----:B------:R-:W0:Y:S02]  /*0700*/  MUFU.RCP64H R9, R7 ;  /* 0x0000000700097308 */ /* 0x000e240000001800 */
[----:B0-----:R-:W-:-:S08]  /*0710*/  DFMA R10, -R6, R8, 1 ;  /* 0x3ff00000060a742b */ /* 0x001fd00000000108 */
[----:B------:R-:W-:-:S08]  /*0720*/  DFMA R10, R10, R10, R10 ;  /* 0x0000000a0a0a722b */ /* 0x000fd0000000000a */
[----:B------:R-:W-:-:S08]  /*0730*/  DFMA R10, R8, R10, R8 ;  /* 0x0000000a080a722b */ /* 0x000fd00000000008 */
[----:B------:R-:W-:-:S08]  /*0740*/  DFMA R8, -R6, R10, 1 ;  /* 0x3ff000000608742b */ /* 0x000fd0000000010a */
[----:B------:R-:W-:-:S08]  /*0750*/  DFMA R8, R10, R8, R10 ;  /* 0x000000080a08722b */ /* 0x000fd0000000000a */
[----:B------:R-:W-:Y:S01]  /*0760*/  DMUL R8, R8, 8.11296384146066816958e+31 ;  /* 0x4690000008087828 */ /* 0x000fe20000000000 */
[----:B------:R-:W-:Y:S10]  /*0770*/  BRA `(.L_x_4) ;  /* 0x0000000000087947 */ /* 0x000ff40003800000 */
.L_x_3:
[----:B------:R-:W-:Y:S01]  /*0780*/  LOP3.LUT R9, R7, 0x80000, RZ, 0xfc, !PT ;  /* 0x0008000007097812 */ /* 0x000fe200078efcff */
[----:B------:R-:W-:-:S07]  /*0790*/  IMAD.MOV.U32 R8, RZ, RZ, R6 ;  /* 0x000000ffff087224 */ /* 0x000fce00078e0006 */
.L_x_4:
[----:B------:R-:W-:Y:S05]  /*07a0*/  BSYNC.RECONVERGENT B1 ;  /* 0x0000000000017941 */ /* 0x000fea0003800200 */
.L_x_2:
[----:B------:R-:W-:-:S04]  /*07b0*/  IMAD.MOV.U32 R5, RZ, RZ, 0x0 ;  /* 0x00000000ff057424 */ /* 0x000fc800078e00ff */
[----:B------:R-:W-:Y:S05]  /*07c0*/  RET.REL.NODEC R4 `(_Z23update_particles_kernelPdS_S_S_S_S_S_S_S_S_md) ;  /* 0xfffffff8040c7950 */ /* 0x000fea0003c3ffff */
.L_x_6:
[----:B------:R-:W-:-:S00]  /*07d0*/  BRA `(.L_x_6) ;  /* 0xfffffffc00fc7947 */ /* 0x000fc0000383ffff */
[----:B------:R-:W-:-:S00]  /*07e0*/  NOP ;  /* 0x0000000000007918 */ /* 0x000fc00000000000 */
        /* <DEDUP_REMOVED lines=9> */
.L_x_44:


//--------------------- .text._Z21compute_forces_kernelPdS_S_S_S_S_S_md --------------------------
	.section	.text._Z21compute_forces_kernelPdS_S_S_S_S_S_md,"ax",@progbits
	.align	128
        .global         _Z21compute_forces_kernelPdS_S_S_S_S_S_md
        .type           _Z21compute_forces_kernelPdS_S_S_S_S_S_md,@function
        .size           _Z21compute_forces_kernelPdS_S_S_S_S_S_md,(.L_x_45 - _Z21compute_forces_kernelPdS_S_S_S_S_S_md)
        .other          _Z21compute_forces_kernelPdS_S_S_S_S_S_md,@"STO_CUDA_ENTRY STV_DEFAULT"
_Z21compute_forces_kernelPdS_S_S_S_S_S_md:
.text._Z21compute_forces_kernelPdS_S_S_S_S_S_md:
        /* <DEDUP_REMOVED lines=10> */
[----:B------:R-:W0:Y:S01]  /*00a0*/  LDCU.128 UR16, c[0x0][0x380] ;  /* 0x00007000ff1077ac */ /* 0x000e220008000c00 */
[C---:B------:R-:W-:Y:S01]  /*00b0*/  IMAD.SHL.U32 R14, R4.reuse, 0x8, RZ ;  /* 0x00000008040e7824 */ /* 0x040fe200078e00ff */
[----:B------:R-:W-:Y:S01]  /*00c0*/  SHF.L.U64.HI R0, R4, 0x3, R3 ;  /* 0x0000000304007819 */ /* 0x000fe20000010203 */
[----:B------:R-:W1:Y:S01]  /*00d0*/  LDCU.128 UR12, c[0x0][0x390] ;  /* 0x00007200ff0c77ac */ /* 0x000e620008000c00 */
[----:B------:R-:W2:Y:S02]  /*00e0*/  LDCU.64 UR10, c[0x0][0x358] ;  /* 0x00006b00ff0a77ac */ /* 0x000ea40008000a00 */
[C---:B0-----:R-:W-:Y:S02]  /*00f0*/  IADD3 R8, P0, PT, R14.reuse, UR18, RZ ;  /* 0x000000120e087c10 */ /* 0x041fe4000ff1e0ff */
[C---:B-1----:R-:W-:Y:S02]  /*0100*/  IADD3 R10, P1, PT, R14.reuse, UR12, RZ ;  /* 0x0000000c0e0a7c10 */ /* 0x042fe4000ff3e0ff */
[----:B------:R-:W-:-:S02]  /*0110*/  IADD3 R12, P2, PT, R14, UR14, RZ ;  /* 0x0000000e0e0c7c10 */ /* 0x000fc4000ff5e0ff */
[C---:B------:R-:W-:Y:S02]  /*0120*/  IADD3.X R9, PT, PT, R0.reuse, UR19, RZ, P0, !PT ;  /* 0x0000001300097c10 */ /* 0x040fe400087fe4ff */
[C---:B------:R-:W-:Y:S02]  /*0130*/  IADD3.X R11, PT, PT, R0.reuse, UR13, RZ, P1, !PT ;  /* 0x0000000d000b7c10 */ /* 0x040fe40008ffe4ff */
[----:B------:R-:W-:Y:S02]  /*0140*/  IADD3.X R13, PT, PT, R0, UR15, RZ, P2, !PT ;  /* 0x0000000f000d7c10 */ /* 0x000fe400097fe4ff */
[----:B--2---:R-:W5:Y:S04]  /*0150*/  LDG.E.64 R8, desc[UR10][R8.64] ;  /* 0x0000000a08087981 */ /* 0x004f68000c1e1b00 */
[----:B------:R-:W5:Y:S04]  /*0160*/  LDG.E.64 R10, desc[UR10][R10.64] ;  /* 0x0000000a0a0a7981 */ /* 0x000f68000c1e1b00 */
[----:B------:R-:W5:Y:S01]  /*0170*/  LDG.E.64 R12, desc[UR10][R12.64] ;  /* 0x0000000a0c0c7981 */ /* 0x000f62000c1e1b00 */
[----:B------:R-:W-:Y:S01]  /*0180*/  UISETP.GE.U32.AND UP0, UPT, UR6, 0x4, UPT ;  /* 0x000000040600788c */ /* 0x000fe2000bf06070 */
[----:B------:R-:W-:Y:S01]  /*0190*/  IADD3 R14, P0, PT, R14, UR16, RZ ;  /* 0x000000100e0e7c10 */ /* 0x000fe2000ff1e0ff */
[----:B------:R-:W-:Y:S01]  /*01a0*/  IMAD.MOV.U32 R5, RZ, RZ, RZ ;  /* 0x000000ffff057224 */ /* 0x000fe200078e00ff */
[----:B------:R-:W-:Y:S01]  /*01b0*/  CS2R R16, SRZ ;  /* 0x0000000000107805 */ /* 0x000fe2000001ff00 */
[----:B------:R-:W-:Y:S01]  /*01c0*/  UISETP.GE.U32.AND.EX UP0, UPT, UR7, URZ, UPT, UP0 ;  /* 0x000000ff0700728c */ /* 0x000fe2000bf06100 */
[----:B------:R-:W-:Y:S01]  /*01d0*/  IADD3.X R15, PT, PT, R0, UR17, RZ, P0, !PT ;  /* 0x00000011000f7c10 */ /* 0x000fe200087fe4ff */
[----:B------:R-:W-:Y:S01]  /*01e0*/  IMAD.MOV.U32 R0, RZ, RZ, RZ ;  /* 0x000000ffff007224 */ /* 0x000fe200078e00ff */
[----:B------:R-:W-:-:S02]  /*01f0*/  CS2R R18, SRZ ;  /* 0x0000000000127805 */ /* 0x000fc4000001ff00 */
[----:B------:R-:W-:Y:S01]  /*0200*/  CS2R R20, SRZ ;  /* 0x0000000000147805 */ /* 0x000fe2000001ff00 */
[----:B------:R-:W-:-:S03]  /*0210*/  ULOP3.LUT UR6, UR6, 0x3, URZ, 0xc0, !UPT ;  /* 0x0000000306067892 */ /* 0x000fc6000f8ec0ff */
[----:B------:R-:W-:Y:S09]  /*0220*/  BRA.U !UP0, `(.L_x_7) ;  /* 0x0000000d08947547 */ /* 0x000ff2000b800000 */
[C---:B------:R-:W-:Y:S01]  /*0230*/  IADD3 R2, PT, PT, -R4.reuse, 0x1, RZ ;  /* 0x0000000104027810 */ /* 0x040fe20007ffe1ff */
[----:B------:R-:W-:Y:S01]  /*0240*/  VIADD R0, R4, 0xffffffff ;  /* 0xffffffff04007836 */ /* 0x000fe20000000000 */
[----:B------:R-:W-:Y:S01]  /*0250*/  CS2R R16, SRZ ;  /* 0x0000000000107805 */ /* 0x000fe2000001ff00 */
[----:B------:R-:W0:Y:S01]  /*0260*/  LDCU.64 UR34, c[0x0][0x3c0] ;  /* 0x00007800ff2277ac */ /* 0x000e220008000a00 */
[----:B------:R-:W1:Y:S01]  /*0270*/  LDCU.64 UR26, c[0x0][0x380] ;  /* 0x00007000ff1a77ac */ /* 0x000e620008000a00 */
[----:B------:R-:W2:Y:S01]  /*0280*/  LDCU.64 UR24, c[0x0][0x398] ;  /* 0x00007300ff1877ac */ /* 0x000ea20008000a00 */
[----:B------:R-:W3:Y:S01]  /*0290*/  LDCU.64 UR22, c[0x0][0x390] ;  /* 0x00007200ff1677ac */ /* 0x000ee20008000a00 */
[----:B------:R-:W4:Y:S01]  /*02a0*/  LDCU.64 UR20, c[0x0][0x388] ;  /* 0x00007100ff1477ac */ /* 0x000f220008000a00 */
[----:B------:R-:W0:Y:S01]  /*02b0*/  LDCU.128 UR12, c[0x0][0x390] ;  /* 0x00007200ff0c77ac */ /* 0x000e220008000c00 */
[----:B------:R-:W0:Y:S01]  /*02c0*/  LDCU.128 UR16, c[0x0][0x380] ;  /* 0x00007000ff1077ac */ /* 0x000e220008000c00 */
[----:B------:R-:W-:Y:S01]  /*02d0*/  UMOV UR4, URZ ;  /* 0x000000ff00047c82 */ /* 0x000fe20008000000 */
[----:B------:R-:W-:-:S05]  /*02e0*/  UMOV UR5, URZ ;  /* 0x000000ff00057c82 */ /* 0x000fca0008000000 */
.L_x_24:
[----:B------:R-:W-:Y:S01]  /*02f0*/  ISETP.NE.AND P0, PT, R0, -0x1, PT ;  /* 0xffffffff0000780c */ /* 0x000fe20003f05270 */
[----:B------:R-:W-:-:S12]  /*0300*/  BSSY.RECONVERGENT B1, `(.L_x_8) ;  /* 0x0000030000017945 */ /* 0x000fd80003800200 */
[----:B------:R-:W-:Y:S05]  /*0310*/  @!P0 BRA `(.L_x_9) ;  /* 0x0000000000b88947 */ /* 0x000fea0003800000 */
[----:B---3--:R-:W-:Y:S02]  /*0320*/  IMAD.U32 R30, RZ, RZ, UR22 ;  /* 0x00000016ff1e7e24 */ /* 0x008fe4000f8e00ff */
[----:B------:R-:W-:Y:S02]  /*0330*/  IMAD.U32 R31, RZ, RZ, UR23 ;  /* 0x00000017ff1f7e24 */ /* 0x000fe4000f8e00ff */
[----:B----4-:R-:W-:-:S03]  /*0340*/  IMAD.U32 R28, RZ, RZ, UR20 ;  /* 0x00000014ff1c7e24 */ /* 0x010fc6000f8e00ff */
[----:B------:R3:W4:Y:S01]  /*0350*/  LDG.E.64 R24, desc[UR10][R30.64] ;  /* 0x0000000a1e187981 */ /* 0x000722000c1e1b00 */
[----:B------:R-:W-:Y:S02]  /*0360*/  IMAD.U32 R29, RZ, RZ, UR21 ;  /* 0x00000015ff1d7e24 */ /* 0x000fe4000f8e00ff */
[----:B--2---:R-:W-:-:S03]  /*0370*/  IMAD.U32 R32, RZ, RZ, UR24 ;  /* 0x00000018ff207e24 */ /* 0x004fc6000f8e00ff */
[----:B------:R-:W2:Y:S01]  /*0380*/  LDG.E.64 R26, desc[UR10][R28.64] ;  /* 0x0000000a1c1a7981 */ /* 0x000ea2000c1e1b00 */
[----:B------:R-:W-:-:S05]  /*0390*/  IMAD.U32 R33, RZ, RZ, UR25 ;  /* 0x00000019ff217e24 */ /* 0x000fca000f8e00ff */
[----:B------:R-:W2:Y:S01]  /*03a0*/  LDG.E.64 R22, desc[UR10][R32.64] ;  /* 0x0000000a20167981 */ /* 0x000ea2000c1e1b00 */
[----:B------:R-:W-:Y:S01]  /*03b0*/  UMOV UR8, 0x9999999a ;  /* 0x9999999a00087882 */ /* 0x000fe20000000000 */
[----:B------:R-:W-:Y:S01]  /*03c0*/  UMOV UR9, 0x3fb99999 ;  /* 0x3fb9999900097882 */ /* 0x000fe20000000000 */
[----:B---3--:R-:W-:Y:S01]  /*03d0*/  IMAD.MOV.U32 R30, RZ, RZ, 0x0 ;  /* 0x00000000ff1e7424 */ /* 0x008fe200078e00ff */
[----:B------:R-:W-:Y:S01]  /*03e0*/  BSSY.RECONVERGENT B2, `(.L_x_10) ;  /* 0x0000015000027945 */ /* 0x000fe20003800200 */
[----:B------:R-:W-:Y:S01]  /*03f0*/  IMAD.MOV.U32 R31, RZ, RZ, 0x3fd80000 ;  /* 0x3fd80000ff1f7424 */ /* 0x000fe200078e00ff */
[----:B----45:R-:W-:Y:S02]  /*0400*/  DADD R24, -R10, R24 ;  /* 0x000000000a187229 */ /* 0x030fe40000000118 */
[----:B--2---:R-:W-:-:S06]  /*0410*/  DADD R26, -R8, R26 ;  /* 0x00000000081a7229 */ /* 0x004fcc000000011a */
[----:B------:R-:W-:Y:S02]  /*0420*/  DMUL R6, R24, R24 ;  /* 0x0000001818067228 */ /* 0x000fe40000000000 */
[----:B------:R-:W-:-:S06]  /*0430*/  DADD R22, -R12, R22 ;  /* 0x000000000c167229 */ /* 0x000fcc0000000116 */
[----:B------:R-:W-:-:S08]  /*0440*/  DFMA R6, R26, R26, R6 ;  /* 0x0000001a1a06722b */ /* 0x000fd00000000006 */
[----:B------:R-:W-:-:S08]  /*0450*/  DFMA R6, R22, R22, R6 ;  /* 0x000000161606722b */ /* 0x000fd00000000006 */
[----:B------:R-:W-:Y:S01]  /*0460*/  DADD R42, R6, UR8 ;  /* 0x00000008062a7e29 */ /* 0x000fe20008000000 */
[----:B------:R-:W-:-:S05]  /*0470*/  IMAD.MOV.U32 R6, RZ, RZ, RZ ;  /* 0x000000ffff067224 */ /* 0x000fca00078e00ff */
[----:B------:R-:W2:Y:S04]  /*0480*/  MUFU.RSQ64H R7, R43 ;  /* 0x0000002b00077308 */ /* 0x000ea80000001c00 */
[----:B------:R-:W-:-:S05]  /*0490*/  VIADD R5, R43, 0xfff00000 ;  /* 0xfff000002b057836 */ /* 0x000fca0000000000 */
[----:B------:R-:W-:Y:S01]  /*04a0*/  ISETP.GE.U32.AND P0, PT, R5, 0x7fe00000, PT ;  /* 0x7fe000000500780c */ /* 0x000fe20003f06070 */
[----:B--2---:R-:W-:-:S08]  /*04b0*/  DMUL R28, R6, R6 ;  /* 0x00000006061c7228 */ /* 0x004fd00000000000 */
[----:B------:R-:W-:-:S08]  /*04c0*/  DFMA R28, R42, -R28, 1 ;  /* 0x3ff000002a1c742b */ /* 0x000fd0000000081c */
[----:B------:R-:W-:Y:S02]  /*04d0*/  DFMA R30, R28, R30, 0.5 ;  /* 0x3fe000001c1e742b */ /* 0x000fe4000000001e */
[----:B------:R-:W-:-:S08]  /*04e0*/  DMUL R28, R6, R28 ;  /* 0x0000001c061c7228 */ /* 0x000fd00000000000 */
[----:B------:R-:W-:Y:S01]  /*04f0*/  DFMA R36, R30, R28, R6 ;  /* 0x0000001c1e24722b */ /* 0x000fe20000000006 */
[----:B------:R-:W-:Y:S10]  /*0500*/  @!P0 BRA `(.L_x_11) ;  /* 0x0000000000088947 */ /* 0x000ff40003800000 */
[----:B------:R-:W-:-:S07]  /*0510*/  MOV R6, 0x530 ;  /* 0x0000053000067802 */ /* 0x000fce0000000f00 */
[----:B01----:R-:W-:Y:S05]  /*0520*/  CALL.REL.NOINC `($__internal_1_$__cuda_sm20_drsqrt_f64_slowpath_v2) ;  /* 0x0000001400e87944 */ /* 0x003fea0003c00000 */
.L_x_11:
[----:B01----:R-:W-:Y:S05]  /*0530*/  BSYNC.RECONVERGENT B2 ;  /* 0x0000000000027941 */ /* 0x003fea0003800200 */
.L_x_10:
[----:B------:R-:W2:Y:S01]  /*0540*/  LDG.E.64 R28, desc[UR10][R14.64] ;  /* 0x0000000a0e1c7981 */ /* 0x000ea2000c1e1b00 */
[----:B------:R-:W-:Y:S02]  /*0550*/  IMAD.U32 R30, RZ, RZ, UR26 ;  /* 0x0000001aff1e7e24 */ /* 0x000fe4000f8e00ff */
[----:B------:R-:W-:-:S06]  /*0560*/  IMAD.U32 R31, RZ, RZ, UR27 ;  /* 0x0000001bff1f7e24 */ /* 0x000fcc000f8e00ff */
[----:B------:R-:W3:Y:S01]  /*0570*/  LDG.E.64 R30, desc[UR10][R30.64] ;  /* 0x0000000a1e1e7981 */ /* 0x000ee2000c1e1b00 */
[----:B------:R-:W-:-:S08]  /*0580*/  DMUL R6, R36, R36 ;  /* 0x0000002424067228 */ /* 0x000fd00000000000 */
[----:B------:R-:W-:Y:S02]  /*0590*/  DMUL R6, R6, R36 ;  /* 0x0000002406067228 */ /* 0x000fe40000000000 */
[----:B--2---:R-:W-:-:S08]  /*05a0*/  DMUL R28, R28, UR34 ;  /* 0x000000221c1c7c28 */ /* 0x004fd00008000000 */
[----:B---3--:R-:W-:-:S08]  /*05b0*/  DMUL R28, R28, R30 ;  /* 0x0000001e1c1c7228 */ /* 0x008fd00000000000 */
[----:B------:R-:W-:-:S08]  /*05c0*/  DMUL R6, R6, R28 ;  /* 0x0000001c06067228 */ /* 0x000fd00000000000 */
[-C--:B------:R-:W-:Y:S02]  /*05d0*/  DFMA R20, R26, R6.reuse, R20 ;  /* 0x000000061a14722b */ /* 0x080fe40000000014 */
[-C--:B------:R-:W-:Y:S02]  /*05e0*/  DFMA R18, R24, R6.reuse, R18 ;  /* 0x000000061812722b */ /* 0x080fe40000000012 */
[----:B------:R-:W-:-:S11]  /*05f0*/  DFMA R16, R22, R6, R16 ;  /* 0x000000061610722b */ /* 0x000fd60000000010 */
.L_x_9:
[----:B01234-:R-:W-:Y:S05]  /*0600*/  BSYNC.RECONVERGENT B1 ;  /* 0x0000000000017941 */ /* 0x01ffea0003800200 */
.L_x_8:
[----:B------:R-:W-:Y:S01]  /*0610*/  USHF.L.U32 UR7, UR4, 0x3, URZ ;  /* 0x0000000304077899 */ /* 0x000fe200080006ff */
[----:B------:R-:W-:Y:S01]  /*0620*/  ISETP.NE.AND P0, PT, R2, RZ, PT ;  /* 0x000000ff0200720c */ /* 0x000fe20003f05270 */
[----:B------:R-:W-:Y:S01]  /*0630*/  USHF.L.U64.HI UR8, UR4, 0x3, UR5 ;  /* 0x0000000304087899 */ /* 0x000fe20008010205 */
[----:B------:R-:W-:Y:S01]  /*0640*/  BSSY.RECONVERGENT B1, `(.L_x_12) ;  /* 0x000003a000017945 */ /* 0x000fe20003800200 */
[----:B------:R-:W-:Y:S02]  /*0650*/  ULOP3.LUT UR7, UR7, 0xffffffe0, URZ, 0xc0, !UPT ;  /* 0xffffffe007077892 */ /* 0x000fe4000f8ec0ff */
[----:B------:R-:W-:Y:S02]  /*0660*/  ULOP3.LUT UR8, UR8, 0x7, URZ, 0xc0, !UPT ;  /* 0x0000000708087892 */ /* 0x000fe4000f8ec0ff */
[----:B------:R-:W-:Y:S02]  /*0670*/  UIADD3 UR9, UP0, UPT, UR7, UR18, URZ ;  /* 0x0000001207097290 */ /* 0x000fe4000ff1e0ff */
[----:B------:R-:W-:-:S02]  /*0680*/  UIADD3 UR29, UP1, UPT, UR7, UR12, URZ ;  /* 0x0000000c071d7290 */ /* 0x000fc4000ff3e0ff */
[----:B------:R-:W-:Y:S02]  /*0690*/  UIADD3 UR31, UP2, UPT, UR7, UR14, URZ ;  /* 0x0000000e071f7290 */ /* 0x000fe4000ff5e0ff */
[----:B------:R-:W-:Y:S01]  /*06a0*/  UIADD3 UR7, UP3, UPT, UR7, UR16, URZ ;  /* 0x0000001007077290 */ /* 0x000fe2000ff7e0ff */
[----:B------:R-:W-:Y:S01]  /*06b0*/  IMAD.U32 R22, RZ, RZ, UR9 ;  /* 0x00000009ff167e24 */ /* 0x000fe2000f8e00ff */
[----:B------:R-:W-:Y:S01]  /*06c0*/  UIADD3.X UR28, UPT, UPT, UR8, UR19, URZ, UP0, !UPT ;  /* 0x00000013081c7290 */ /* 0x000fe200087fe4ff */
[----:B------:R-:W-:Y:S01]  /*06d0*/  IMAD.U32 R24, RZ, RZ, UR29 ;  /* 0x0000001dff187e24 */ /* 0x000fe2000f8e00ff */
[----:B------:R-:W-:Y:S01]  /*06e0*/  UIADD3.X UR30, UPT, UPT, UR8, UR13, URZ, UP1, !UPT ;  /* 0x0000000d081e7290 */ /* 0x000fe20008ffe4ff */
[----:B------:R-:W-:Y:S01]  /*06f0*/  IMAD.U32 R26, RZ, RZ, UR31 ;  /* 0x0000001fff1a7e24 */ /* 0x000fe2000f8e00ff */
[----:B------:R-:W-:Y:S01]  /*0700*/  UIADD3.X UR32, UPT, UPT, UR8, UR15, URZ, UP2, !UPT ;  /* 0x0000000f08207290 */ /* 0x000fe200097fe4ff */
[----:B------:R-:W-:Y:S01]  /*0710*/  IMAD.U32 R28, RZ, RZ, UR7 ;  /* 0x00000007ff1c7e24 */ /* 0x000fe2000f8e00ff */
[----:B------:R-:W-:Y:S01]  /*0720*/  UIADD3.X UR8, UPT, UPT, UR8, UR17, URZ, UP3, !UPT ;  /* 0x0000001108087290 */ /* 0x000fe20009ffe4ff */
[----:B------:R-:W-:-:S02]  /*0730*/  IMAD.U32 R23, RZ, RZ, UR28 ;  /* 0x0000001cff177e24 */ /* 0x000fc4000f8e00ff */
[----:B------:R-:W-:Y:S02]  /*0740*/  IMAD.U32 R25, RZ, RZ, UR30 ;  /* 0x0000001eff197e24 */ /* 0x000fe4000f8e00ff */
[----:B------:R-:W-:Y:S02]  /*0750*/  IMAD.U32 R27, RZ, RZ, UR32 ;  /* 0x00000020ff1b7e24 */ /* 0x000fe4000f8e00ff */
[----:B------:R-:W-:Y:S01]  /*0760*/  IMAD.U32 R29, RZ, RZ, UR8 ;  /* 0x00000008ff1d7e24 */ /* 0x000fe2000f8e00ff */
[----:B------:R-:W-:Y:S06]  /*0770*/  @!P0 BRA `(.L_x_13) ;  /* 0x0000000000988947 */ /* 0x000fec0003800000 */
[----:B------:R-:W2:Y:S04]  /*0780*/  LDG.E.64 R32, desc[UR10][R24.64+0x8] ;  /* 0x0000080a18207981 */ /* 0x000ea8000c1e1b00 */
[----:B------:R-:W3:Y:S04]  /*0790*/  LDG.E.64 R34, desc[UR10][R22.64+0x8] ;  /* 0x0000080a16227981 */ /* 0x000ee8000c1e1b00 */
[----:B------:R-:W4:Y:S01]  /*07a0*/  LDG.E.64 R30, desc[UR10][R26.64+0x8] ;  /* 0x0000080a1a1e7981 */ /* 0x000f22000c1e1b00 */
[----:B------:R-:W-:Y:S01]  /*07b0*/  UMOV UR8, 0x9999999a ;  /* 0x9999999a00087882 */ /* 0x000fe20000000000 */
[----:B------:R-:W-:Y:S01]  /*07c0*/  UMOV UR9, 0x3fb99999 ;  /* 0x3fb9999900097882 */ /* 0x000fe20000000000 */
[----:B------:R-:W-:Y:S01]  /*07d0*/  IMAD.MOV.U32 R36, RZ, RZ, 0x0 ;  /* 0x00000000ff247424 */ /* 0x000fe200078e00ff */
[----:B------:R-:W-:Y:S01]  /*07e0*/  BSSY.RECONVERGENT B2, `(.L_x_14) ;  /* 0x0000015000027945 */ /* 0x000fe20003800200 */
[----:B------:R-:W-:Y:S01]  /*07f0*/  IMAD.MOV.U32 R37, RZ, RZ, 0x3fd80000 ;  /* 0x3fd80000ff257424 */ /* 0x000fe200078e00ff */
[----:B--2--5:R-:W-:-:S02]  /*0800*/  DADD R32, -R10, R32 ;  /* 0x000000000a207229 */ /* 0x024fc40000000120 */
[----:B---3--:R-:W-:-:S06]  /*0810*/  DADD R34, -R8, R34 ;  /* 0x0000000008227229 */ /* 0x008fcc0000000122 */
[----:B------:R-:W-:Y:S02]  /*0820*/  DMUL R6, R32, R32 ;  /* 0x0000002020067228 */ /* 0x000fe40000000000 */
[----:B----4-:R-:W-:-:S06]  /*0830*/  DADD R30, -R12, R30 ;  /* 0x000000000c1e7229 */ /* 0x010fcc000000011e */
[----:B------:R-:W-:-:S08]  /*0840*/  DFMA R6, R34, R34, R6 ;  /* 0x000000222206722b */ /* 0x000fd00000000006 */
[----:B------:R-:W-:-:S08]  /*0850*/  DFMA R6, R30, R30, R6 ;  /* 0x0000001e1e06722b */ /* 0x000fd00000000006 */
[----:B------:R-:W-:Y:S01]  /*0860*/  DADD R42, R6, UR8 ;  /* 0x00000008062a7e29 */ /* 0x000fe20008000000 */
[----:B------:R-:W-:-:S05]  /*0870*/  IMAD.MOV.U32 R6, RZ, RZ, RZ ;  /* 0x000000ffff067224 */ /* 0x000fca00078e00ff */
[----:B------:R-:W0:Y:S04]  /*0880*/  MUFU.RSQ64H R7, R43 ;  /* 0x0000002b00077308 */ /* 0x000e280000001c00 */
[----:B------:R-:W-:-:S05]  /*0890*/  VIADD R5, R43, 0xfff00000 ;  /* 0xfff000002b057836 */ /* 0x000fca0000000000 */
[----:B------:R-:W-:Y:S01]  /*08a0*/  ISETP.GE.U32.AND P0, PT, R5, 0x7fe00000, PT ;  /* 0x7fe000000500780c */ /* 0x000fe20003f06070 */
[----:B0-----:R-:W-:-:S08]  /*08b0*/  DMUL R38, R6, R6 ;  /* 0x0000000606267228 */ /* 0x001fd00000000000 */
[----:B------:R-:W-:-:S08]  /*08c0*/  DFMA R38, R42, -R38, 1 ;  /* 0x3ff000002a26742b */ /* 0x000fd00000000826 */
[----:B------:R-:W-:Y:S02]  /*08d0*/  DFMA R36, R38, R36, 0.5 ;  /* 0x3fe000002624742b */ /* 0x000fe40000000024 */
[----:B------:R-:W-:-:S08]  /*08e0*/  DMUL R38, R6, R38 ;  /* 0x0000002606267228 */ /* 0x000fd00000000000 */
[----:B------:R-:W-:Y:S01]  /*08f0*/  DFMA R36, R36, R38, R6 ;  /* 0x000000262424722b */ /* 0x000fe20000000006 */
[----:B------:R-:W-:Y:S10]  /*0900*/  @!P0 BRA `(.L_x_15) ;  /* 0x0000000000088947 */ /* 0x000ff40003800000 */
[----:B------:R-:W-:-:S07]  /*0910*/  MOV R6, 0x930 ;  /* 0x0000093000067802 */ /* 0x000fce0000000f00 */
[----:B------:R-:W-:Y:S05]  /*0920*/  CALL.REL.NOINC `($__internal_1_$__cuda_sm20_drsqrt_f64_slowpath_v2) ;  /* 0x0000001000e87944 */ /* 0x000fea0003c00000 */
.L_x_15:
[----:B------:R-:W-:Y:S05]  /*0930*/  BSYNC.RECONVERGENT B2 ;  /* 0x0000000000027941 */ /* 0x000fea0003800200 */
.L_x_14:
[----:B------:R-:W2:Y:S04]  /*0940*/  LDG.E.64 R6, desc[UR10][R14.64] ;  /* 0x0000000a0e067981 */ /* 0x000ea8000c1e1b00 */
        /* <DEDUP_REMOVED lines=9> */
.L_x_13:
[----:B------:R-:W-:Y:S05]  /*09e0*/  BSYNC.RECONVERGENT B1 ;  /* 0x0000000000017941 */ /* 0x000fea0003800200 */
.L_x_12:
[----:B------:R-:W-:Y:S01]  /*09f0*/  ISETP.NE.AND P0, PT, R0, 0x1, PT ;  /* 0x000000010000780c */ /* 0x000fe20003f05270 */
[----:B------:R-:W-:-:S12]  /*0a00*/  BSSY.RECONVERGENT B1, `(.L_x_16) ;  /* 0x0000028000017945 */ /* 0x000fd80003800200 */
[----:B------:R-:W-:Y:S05]  /*0a10*/  @!P0 BRA `(.L_x_17) ;  /* 0x0000000000988947 */ /* 0x000fea0003800000 */
        /* <DEDUP_REMOVED lines=27> */
.L_x_19:
[----:B------:R-:W-:Y:S05]  /*0bd0*/  BSYNC.RECONVERGENT B2 ;  /* 0x0000000000027941 */ /* 0x000fea0003800200 */
.L_x_18:
        /* <DEDUP_REMOVED lines=10> */
.L_x_17:
[----:B------:R-:W-:Y:S05]  /*0c80*/  BSYNC.RECONVERGENT B1 ;  /* 0x0000000000017941 */ /* 0x000fea0003800200 */
.L_x_16:
[----:B------:R-:W-:Y:S01]  /*0c90*/  ISETP.NE.AND P0, PT, R2, -0x2, PT ;  /* 0xfffffffe0200780c */ /* 0x000fe20003f05270 */
[----:B------:R-:W-:-:S12]  /*0ca0*/  BSSY.RECONVERGENT B1, `(.L_x_20) ;  /* 0x0000028000017945 */ /* 0x000fd80003800200 */
[----:B------:R-:W-:Y:S05]  /*0cb0*/  @!P0 BRA `(.L_x_21) ;  /* 0x0000000000988947 */ /* 0x000fea0003800000 */
[----:B------:R0:W2:Y:S04]  /*0cc0*/  LDG.E.64 R32, desc[UR10][R24.64+0x18] ;  /* 0x0000180a18207981 */ /* 0x0000a8000c1e1b00 */
[----:B------:R-:W3:Y:S04]  /*0cd0*/  LDG.E.64 R34, desc[UR10][R22.64+0x18] ;  /* 0x0000180a16227981 */ /* 0x000ee8000c1e1b00 */
[----:B------:R-:W4:Y:S01]  /*0ce0*/  LDG.E.64 R30, desc[UR10][R26.64+0x18] ;  /* 0x0000180a1a1e7981 */ /* 0x000f22000c1e1b00 */
[----:B------:R-:W-:Y:S01]  /*0cf0*/  UMOV UR8, 0x9999999a ;  /* 0x9999999a00087882 */ /* 0x000fe20000000000 */
[----:B------:R-:W-:Y:S01]  /*0d00*/  UMOV UR9, 0x3fb99999 ;  /* 0x3fb9999900097882 */ /* 0x000fe20000000000 */
[----:B0-----:R-:W-:Y:S01]  /*0d10*/  IMAD.MOV.U32 R24, RZ, RZ, 0x0 ;  /* 0x00000000ff187424 */ /* 0x001fe200078e00ff */
        /* <DEDUP_REMOVED lines=21> */
.L_x_23:
[----:B------:R-:W-:Y:S05]  /*0e70*/  BSYNC.RECONVERGENT B2 ;  /* 0x0000000000027941 */ /* 0x000fea0003800200 */
.L_x_22:
        /* <DEDUP_REMOVED lines=10> */
.L_x_21:
[----:B------:R-:W-:Y:S05]  /*0f20*/  BSYNC.RECONVERGENT B1 ;  /* 0x0000000000017941 */ /* 0x000fea0003800200 */
.L_x_20:
[----:B------:R-:W0:Y:S01]  /*0f30*/  LDC.64 R6, c[0x0][0x3b8] ;  /* 0x0000ee00ff067b82 */ /* 0x000e220000000a00 */
[----:B------:R-:W-:Y:S01]  /*0f40*/  UIADD3 UR4, UP1, UPT, UR4, 0x4, URZ ;  /* 0x0000000404047890 */ /* 0x000fe2000ff3e0ff */
[----:B------:R-:W-:Y:S01]  /*0f50*/  VIADD R2, R2, 0x4 ;  /* 0x0000000402027836 */ /* 0x000fe20000000000 */
[----:B------:R-:W-:Y:S01]  /*0f60*/  UIADD3 UR20, UP0, UPT, UR20, 0x20, URZ ;  /* 0x0000002014147890 */ /* 0x000fe2000ff1e0ff */
[----:B------:R-:W-:Y:S01]  /*0f70*/  VIADD R0, R0, 0xfffffffc ;  /* 0xfffffffc00007836 */ /* 0x000fe20000000000 */
[----:B------:R-:W-:Y:S02]  /*0f80*/  UIADD3.X UR5, UPT, UPT, URZ, UR5, URZ, UP1, !UPT ;  /* 0x00000005ff057290 */ /* 0x000fe40008ffe4ff */
[----:B------:R-:W-:Y:S02]  /*0f90*/  UIADD3 UR22, UP1, UPT, UR22, 0x20, URZ ;  /* 0x0000002016167890 */ /* 0x000fe4000ff3e0ff */
[----:B------:R-:W-:Y:S02]  /*0fa0*/  UIADD3 UR24, UP2, UPT, UR24, 0x20, URZ ;  /* 0x0000002018187890 */ /* 0x000fe4000ff5e0ff */
[----:B------:R-:W-:-:S02]  /*0fb0*/  UIADD3 UR26, UP3, UPT, UR26, 0x20, URZ ;  /* 0x000000201a1a7890 */ /* 0x000fc4000ff7e0ff */
[----:B------:R-:W-:Y:S02]  /*0fc0*/  UIADD3.X UR21, UPT, UPT, URZ, UR21, URZ, UP0, !UPT ;  /* 0x00000015ff157290 */ /* 0x000fe400087fe4ff */
[----:B------:R-:W-:Y:S02]  /*0fd0*/  UIADD3.X UR23, UPT, UPT, URZ, UR23, URZ, UP1, !UPT ;  /* 0x00000017ff177290 */ /* 0x000fe40008ffe4ff */
[----:B------:R-:W-:Y:S02]  /*0fe0*/  UIADD3.X UR25, UPT, UPT, URZ, UR25, URZ, UP2, !UPT ;  /* 0x00000019ff197290 */ /* 0x000fe400097fe4ff */
[----:B------:R-:W-:Y:S01]  /*0ff0*/  UIADD3.X UR27, UPT, UPT, URZ, UR27, URZ, UP3, !UPT ;  /* 0x0000001bff1b7290 */ /* 0x000fe20009ffe4ff */
[----:B0-----:R-:W-:-:S04]  /*1000*/  LOP3.LUT R6, R6, 0xfffffffc, RZ, 0xc0, !PT ;  /* 0xfffffffc06067812 */ /* 0x001fc800078ec0ff */
[----:B------:R-:W-:-:S04]  /*1010*/  IADD3 R5, P1, PT, -R6, UR4, RZ ;  /* 0x0000000406057c10 */ /* 0x000fc8000ff3e1ff */
[----:B------:R-:W-:Y:S02]  /*1020*/  ISETP.NE.U32.AND P0, PT, R5, RZ, PT ;  /* 0x000000ff0500720c */ /* 0x000fe40003f05070 */
[----:B------:R-:W-:-:S04]  /*1030*/  IADD3.X R5, PT, PT, ~R7, UR5, RZ, P1, !PT ;  /* 0x0000000507057c10 */ /* 0x000fc80008ffe5ff */
[----:B------:R-:W-:-:S13]  /*1040*/  ISETP.NE.AND.EX P0, PT, R5, RZ, PT, P0 ;  /* 0x000000ff0500720c */ /* 0x000fda0003f05300 */
[----:B------:R-:W-:Y:S05]  /*1050*/  @P0 BRA `(.L_x_24) ;  /* 0xfffffff000a40947 */ /* 0x000fea000383ffff */
[----:B------:R-:W0:Y:S01]  /*1060*/  LDC R0, c[0x0][0x3bc] ;  /* 0x0000ef00ff007b82 */ /* 0x000e220000000800 */
[----:B------:R-:W-:-:S07]  /*1070*/  IMAD.MOV.U32 R5, RZ, RZ, R6 ;  /* 0x000000ffff057224 */ /* 0x000fce00078e0006 */
.L_x_7:
[----:B------:R-:W-:-:S04]  /*1080*/  UISETP.NE.U32.AND UP0, UPT, UR6, URZ, UPT ;  /* 0x000000ff0600728c */ /* 0x000fc8000bf05070 */
[----:B------:R-:W-:-:S09]  /*1090*/  UISETP.NE.AND.EX UP0, UPT, URZ, URZ, UPT, UP0 ;  /* 0x000000ffff00728c */ /* 0x000fd2000bf05300 */
[----:B------:R-:W-:Y:S05]  /*10a0*/  BRA.U !UP0, `(.L_x_25) ;  /* 0x0000000908d07547 */ /* 0x000fea000b800000 */
[----:B------:R-:W-:-:S04]  /*10b0*/  UISETP.NE.U32.AND UP0, UPT, UR6, 0x1, UPT ;  /* 0x000000010600788c */ /* 0x000fc8000bf05070 */
[----:B------:R-:W-:-:S09]  /*10c0*/  UISETP.NE.AND.EX UP0, UPT, URZ, URZ, UPT, UP0 ;  /* 0x000000ffff00728c */ /* 0x000fd2000bf05300 */
[----:B------:R-:W-:Y:S05]  /*10d0*/  BRA.U !UP0, `(.L_x_26) ;  /* 0x0000000508d47547 */ /* 0x000fea000b800000 */
[----:B------:R-:W-:Y:S01]  /*10e0*/  ISETP.NE.AND P0, PT, R4, R5, PT ;  /* 0x000000050400720c */ /* 0x000fe20003f05270 */
[----:B------:R-:W-:-:S12]  /*10f0*/  BSSY.RECONVERGENT B1, `(.L_x_27) ;  /* 0x0000036000017945 */ /* 0x000fd80003800200 */
[----:B------:R-:W-:Y:S05]  /*1100*/  @!P0 BRA `(.L_x_28) ;  /* 0x0000000000d08947 */ /* 0x000fea0003800000 */
[----:B------:R-:W1:Y:S01]  /*1110*/  LDCU.128 UR12, c[0x0][0x390] ;  /* 0x00007200ff0c77ac */ /* 0x000e620008000c00 */
[C---:B------:R-:W-:Y:S01]  /*1120*/  IMAD.SHL.U32 R2, R5.reuse, 0x8, RZ ;  /* 0x0000000805027824 */ /* 0x040fe200078e00ff */
[----:B0-----:R-:W-:Y:S01]  /*1130*/  SHF.L.U64.HI R22, R5, 0x3, R0 ;  /* 0x0000000305167819 */ /* 0x001fe20000010200 */
[----:B------:R-:W0:Y:S03]  /*1140*/  LDCU.64 UR4, c[0x0][0x388] ;  /* 0x00007100ff0477ac */ /* 0x000e260008000a00 */
[----:B-1----:R-:W-:-:S04]  /*1150*/  IADD3 R32, P0, PT, R2, UR12, RZ ;  /* 0x0000000c02207c10 */ /* 0x002fc8000ff1e0ff */
[----:B------:R-:W-:Y:S02]  /*1160*/  IADD3.X R33, PT, PT, R22, UR13, RZ, P0, !PT ;  /* 0x0000000d16217c10 */ /* 0x000fe400087fe4ff */
[----:B0-----:R-:W-:-:S03]  /*1170*/  IADD3 R30, P0, PT, R2, UR4, RZ ;  /* 0x00000004021e7c10 */ /* 0x001fc6000ff1e0ff */
[----:B------:R-:W2:Y:S01]  /*1180*/  LDG.E.64 R26, desc[UR10][R32.64] ;  /* 0x0000000a201a7981 */ /* 0x000ea2000c1e1b00 */
[----:B------:R-:W-:Y:S02]  /*1190*/  IADD3.X R31, PT, PT, R22, UR5, RZ, P0, !PT ;  /* 0x00000005161f7c10 */ /* 0x000fe400087fe4ff */
[----:B------:R-:W-:-:S03]  /*11a0*/  IADD3 R34, P0, PT, R2, UR14, RZ ;  /* 0x0000000e02227c10 */ /* 0x000fc6000ff1e0ff */
[----:B------:R0:W3:Y:S01]  /*11b0*/  LDG.E.64 R28, desc[UR10][R30.64] ;  /* 0x0000000a1e1c7981 */ /* 0x0000e2000c1e1b00 */
[----:B------:R-:W-:-:S05]  /*11c0*/  IADD3.X R35, PT, PT, R22, UR15, RZ, P0, !PT ;  /* 0x0000000f16237c10 */ /* 0x000fca00087fe4ff */
[----:B------:R-:W4:Y:S01]  /*11d0*/  LDG.E.64 R24, desc[UR10][R34.64] ;  /* 0x0000000a22187981 */ /* 0x000f22000c1e1b00 */
[----:B------:R-:W-:Y:S01]  /*11e0*/  UMOV UR4, 0x9999999a ;  /* 0x9999999a00047882 */ /* 0x000fe20000000000 */
[----:B------:R-:W-:Y:S01]  /*11f0*/  UMOV UR5, 0x3fb99999 ;  /* 0x3fb9999900057882 */ /* 0x000fe20000000000 */
[----:B------:R-:W-:Y:S01]  /*1200*/  IMAD.MOV.U32 R36, RZ, RZ, RZ ;  /* 0x000000ffff247224 */ /* 0x000fe200078e00ff */
[----:B------:R-:W-:Y:S01]  /*1210*/  BSSY.RECONVERGENT B2, `(.L_x_29) ;  /* 0x0000015000027945 */ /* 0x000fe20003800200 */
[----:B0-----:R-:W-:Y:S02]  /*1220*/  IMAD.MOV.U32 R30, RZ, RZ, 0x0 ;  /* 0x00000000ff1e7424 */ /* 0x001fe400078e00ff */
[----:B------:R-:W-:Y:S01]  /*1230*/  IMAD.MOV.U32 R31, RZ, RZ, 0x3fd80000 ;  /* 0x3fd80000ff1f7424 */ /* 0x000fe200078e00ff */
[----:B--2--5:R-:W-:Y:S02]  /*1240*/  DADD R26, -R10, R26 ;  /* 0x000000000a1a7229 */ /* 0x024fe4000000011a */
[----:B---3--:R-:W-:-:S06]  /*1250*/  DADD R28, -R8, R28 ;  /* 0x00000000081c7229 */ /* 0x008fcc000000011c */
[----:B------:R-:W-:Y:S02]  /*1260*/  DMUL R6, R26, R26 ;  /* 0x0000001a1a067228 */ /* 0x000fe40000000000 */
[----:B----4-:R-:W-:-:S06]  /*1270*/  DADD R24, -R12, R24 ;  /* 0x000000000c187229 */ /* 0x010fcc0000000118 */
[----:B------:R-:W-:-:S08]  /*1280*/  DFMA R6, R28, R28, R6 ;  /* 0x0000001c1c06722b */ /* 0x000fd00000000006 */
[----:B------:R-:W-:-:S08]  /*1290*/  DFMA R6, R24, R24, R6 ;  /* 0x000000181806722b */ /* 0x000fd00000000006 */
[----:B------:R-:W-:-:S06]  /*12a0*/  DADD R42, R6, UR4 ;  /* 0x00000004062a7e29 */ /* 0x000fcc0008000000 */
        /* <DEDUP_REMOVED lines=11> */
.L_x_30:
[----:B------:R-:W-:Y:S05]  /*1360*/  BSYNC.RECONVERGENT B2 ;  /* 0x0000000000027941 */ /* 0x000fea0003800200 */
.L_x_29:
[----:B------:R-:W0:Y:S01]  /*1370*/  LDCU.64 UR4, c[0x0][0x380] ;  /* 0x00007000ff0477ac */ /* 0x000e220008000a00 */
[----:B------:R-:W2:Y:S01]  /*1380*/  LDG.E.64 R30, desc[UR10][R14.64] ;  /* 0x0000000a0e1e7981 */ /* 0x000ea2000c1e1b00 */
[----:B0-----:R-:W-:-:S04]  /*1390*/  IADD3 R32, P0, PT, R2, UR4, RZ ;  /* 0x0000000402207c10 */ /* 0x001fc8000ff1e0ff */
[----:B------:R-:W-:Y:S01]  /*13a0*/  IADD3.X R33, PT, PT, R22, UR5, RZ, P0, !PT ;  /* 0x0000000516217c10 */ /* 0x000fe200087fe4ff */
[----:B------:R-:W2:Y:S04]  /*13b0*/  LDCU.64 UR4, c[0x0][0x3c0] ;  /* 0x00007800ff0477ac */ /* 0x000ea80008000a00 */
        /* <DEDUP_REMOVED lines=9> */
.L_x_28:
[----:B------:R-:W-:Y:S05]  /*1450*/  BSYNC.RECONVERGENT B1 ;  /* 0x0000000000017941 */ /* 0x000fea0003800200 */
.L_x_27:
[----:B------:R-:W-:Y:S01]  /*1460*/  VIADD R7, R5, 0x1 ;  /* 0x0000000105077836 */ /* 0x000fe20000000000 */
[----:B------:R-:W-:Y:S04]  /*1470*/  BSSY.RECONVERGENT B1, `(.L_x_31) ;  /* 0x0000039000017945 */ /* 0x000fe80003800200 */
[----:B------:R-:W-:-:S13]  /*1480*/  ISETP.NE.AND P0, PT, R4, R7, PT ;  /* 0x000000070400720c */ /* 0x000fda0003f05270 */
[----:B------:R-:W-:Y:S05]  /*1490*/  @!P0 BRA `(.L_x_32) ;  /* 0x0000000000d88947 */ /* 0x000fea0003800000 */
[----:B------:R-:W1:Y:S01]  /*14a0*/  LDCU.128 UR12, c[0x0][0x390] ;  /* 0x00007200ff0c77ac */ /* 0x000e620008000c00 */
[C---:B------:R-:W-:Y:S01]  /*14b0*/  IMAD.SHL.U32 R6, R5.reuse, 0x8, RZ ;  /* 0x0000000805067824 */ /* 0x040fe200078e00ff */
[----:B0-----:R-:W-:Y:S01]  /*14c0*/  SHF.L.U64.HI R2, R5, 0x3, R0 ;  /* 0x0000000305027819 */ /* 0x001fe20000010200 */
[----:B------:R-:W0:Y:S03]  /*14d0*/  LDCU.64 UR4, c[0x0][0x388] ;  /* 0x00007100ff0477ac */ /* 0x000e260008000a00 */
[----:B------:R-:W-:Y:S02]  /*14e0*/  LOP3.LUT R0, R6, 0xfffffff8, RZ, 0xc0, !PT ;  /* 0xfffffff806007812 */ /* 0x000fe400078ec0ff */
[----:B------:R-:W-:Y:S02]  /*14f0*/  LOP3.LUT R2, R2, 0x7, RZ, 0xc0, !PT ;  /* 0x0000000702027812 */ /* 0x000fe400078ec0ff */
[----:B-1----:R-:W-:-:S04]  /*1500*/  IADD3 R30, P0, PT, R0, UR12, RZ ;  /* 0x0000000c001e7c10 */ /* 0x002fc8000ff1e0ff */
[----:B------:R-:W-:Y:S02]  /*1510*/  IADD3.X R31, PT, PT, R2, UR13, RZ, P0, !PT ;  /* 0x0000000d021f7c10 */ /* 0x000fe400087fe4ff */
[----:B0-----:R-:W-:-:S03]  /*1520*/  IADD3 R28, P0, PT, R0, UR4, RZ ;  /* 0x00000004001c7c10 */ /* 0x001fc6000ff1e0ff */
[----:B------:R0:W2:Y:S01]  /*1530*/  LDG.E.64 R24, desc[UR10][R30.64+0x8] ;  /* 0x0000080a1e187981 */ /* 0x0000a2000c1e1b00 */
[----:B------:R-:W-:Y:S02]  /*1540*/  IADD3.X R29, PT, PT, R2, UR5, RZ, P0, !PT ;  /* 0x00000005021d7c10 */ /* 0x000fe400087fe4ff */
[----:B------:R-:W-:-:S03]  /*1550*/  IADD3 R32, P0, PT, R0, UR14, RZ ;  /* 0x0000000e00207c10 */ /* 0x000fc6000ff1e0ff */
[----:B------:R-:W3:Y:S01]  /*1560*/  LDG.E.64 R26, desc[UR10][R28.64+0x8] ;  /* 0x0000080a1c1a7981 */ /* 0x000ee2000c1e1b00 */
[----:B------:R-:W-:-:S05]  /*1570*/  IADD3.X R33, PT, PT, R2, UR15, RZ, P0, !PT ;  /* 0x0000000f02217c10 */ /* 0x000fca00087fe4ff */
[----:B------:R-:W4:Y:S01]  /*1580*/  LDG.E.64 R22, desc[UR10][R32.64+0x8] ;  /* 0x0000080a20167981 */ /* 0x000f22000c1e1b00 */
[----:B------:R-:W-:Y:S01]  /*1590*/  UMOV UR4, 0x9999999a ;  /* 0x9999999a00047882 */ /* 0x000fe20000000000 */
[----:B------:R-:W-:Y:S01]  /*15a0*/  UMOV UR5, 0x3fb99999 ;  /* 0x3fb9999900057882 */ /* 0x000fe20000000000 */
[----:B0-----:R-:W-:Y:S01]  /*15b0*/  IMAD.MOV.U32 R30, RZ, RZ, 0x0 ;  /* 0x00000000ff1e7424 */ /* 0x001fe200078e00ff */
[----:B------:R-:W-:Y:S01]  /*15c0*/  BSSY.RECONVERGENT B2, `(.L_x_33) ;  /* 0x0000015000027945 */ /* 0x000fe20003800200 */
[----:B------:R-:W-:Y:S01]  /*15d0*/  IMAD.MOV.U32 R31, RZ, RZ, 0x3fd80000 ;  /* 0x3fd80000ff1f7424 */ /* 0x000fe200078e00ff */
[----:B--2--5:R-:W-:Y:S02]  /*15e0*/  DADD R24, -R10, R24 ;  /* 0x000000000a187229 */ /* 0x024fe40000000118 */
        /* <DEDUP_REMOVED lines=18> */
.L_x_34:
[----:B------:R-:W-:Y:S05]  /*1710*/  BSYNC.RECONVERGENT B2 ;  /* 0x0000000000027941 */ /* 0x000fea0003800200 */
.L_x_33:
[----:B------:R-:W0:Y:S01]  /*1720*/  LDCU.64 UR4, c[0x0][0x380] ;  /* 0x00007000ff0477ac */ /* 0x000e220008000a00 */
[----:B------:R-:W2:Y:S01]  /*1730*/  LDG.E.64 R28, desc[UR10][R14.64] ;  /* 0x0000000a0e1c7981 */ /* 0x000ea2000c1e1b00 */
[----:B0-----:R-:W-:-:S04]  /*1740*/  IADD3 R30, P0, PT, R0, UR4, RZ ;  /* 0x00000004001e7c10 */ /* 0x001fc8000ff1e0ff */
[----:B------:R-:W-:Y:S01]  /*1750*/  IADD3.X R31, PT, PT, R2, UR5, RZ, P0, !PT ;  /* 0x00000005021f7c10 */ /* 0x000fe200087fe4ff */
[----:B------:R-:W2:Y:S05]  /*1760*/  LDCU.64 UR4, c[0x0][0x3c0] ;  /* 0x00007800ff0477ac */ /* 0x000eaa0008000a00 */
        /* <DEDUP_REMOVED lines=9> */
.L_x_32:
[----:B------:R-:W-:Y:S05]  /*1800*/  BSYNC.RECONVERGENT B1 ;  /* 0x0000000000017941 */ /* 0x000fea0003800200 */
.L_x_31:
[----:B------:R-:W-:Y:S02]  /*1810*/  VIADD R5, R5, 0x2 ;  /* 0x0000000205057836 */ /* 0x000fe40000000000 */
[----:B0-----:R-:W-:-:S07]  /*1820*/  IMAD.MOV.U32 R0, RZ, RZ, RZ ;  /* 0x000000ffff007224 */ /* 0x001fce00078e00ff */
.L_x_26:
[----:B------:R-:W1:Y:S01]  /*1830*/  LDC R2, c[0x0][0x3b8] ;  /* 0x0000ee00ff027b82 */ /* 0x000e620000000800 */
[----:B------:R-:W-:Y:S01]  /*1840*/  BSSY.RECONVERGENT B1, `(.L_x_25) ;  /* 0x000003a000017945 */ /* 0x000fe20003800200 */
[----:B-1----:R-:W-:-:S04]  /*1850*/  LOP3.LUT R2, R2, 0x1, RZ, 0xc0, !PT ;  /* 0x0000000102027812 */ /* 0x002fc800078ec0ff */
[----:B------:R-:W-:-:S04]  /*1860*/  ISETP.NE.U32.AND P0, PT, R2, 0x1, PT ;  /* 0x000000010200780c */ /* 0x000fc80003f05070 */
[----:B------:R-:W-:-:S04]  /*1870*/  ISETP.NE.U32.AND.EX P0, PT, RZ, RZ, PT, P0 ;  /* 0x000000ffff00720c */ /* 0x000fc80003f05100 */
[----:B------:R-:W-:-:S13]  /*1880*/  ISETP.EQ.OR P0, PT, R4, R5, P0 ;  /* 0x000000050400720c */ /* 0x000fda0000702670 */
[----:B------:R-:W-:Y:S05]  /*1890*/  @P0 BRA `(.L_x_35) ;  /* 0x0000000000d00947 */ /* 0x000fea0003800000 */
[----:B------:R-:W1:Y:S01]  /*18a0*/  LDCU.128 UR12, c[0x0][0x390] ;  /* 0x00007200ff0c77ac */ /* 0x000e620008000c00 */
[C---:B------:R-:W-:Y:S01]  /*18b0*/  IMAD.SHL.U32 R2, R5.reuse, 0x8, RZ ;  /* 0x0000000805027824 */ /* 0x040fe200078e00ff */
[----:B0-----:R-:W-:Y:S01]  /*18c0*/  SHF.L.U64.HI R0, R5, 0x3, R0 ;  /* 0x0000000305007819 */ /* 0x001fe20000010200 */
[----:B------:R-:W0:Y:S03]  /*18d0*/  LDCU.64 UR4, c[0x0][0x388] ;  /* 0x00007100ff0477ac */ /* 0x000e260008000a00 */
[----:B-1----:R-:W-:-:S04]  /*18e0*/  IADD3 R22, P0, PT, R2, UR12, RZ ;  /* 0x0000000c02167c10 */ /* 0x002fc8000ff1e0ff */
[----:B------:R-:W-:Y:S02]  /*18f0*/  IADD3.X R23, PT, PT, R0, UR13, RZ, P0, !PT ;  /* 0x0000000d00177c10 */ /* 0x000fe400087fe4ff */
[----:B0-----:R-:W-:-:S04]  /*1900*/  IADD3 R26, P0, PT, R2, UR4, RZ ;  /* 0x00000004021a7c10 */ /* 0x001fc8000ff1e0ff */
[----:B------:R-:W2:Y:S01]  /*1910*/  LDG.E.64 R22, desc[UR10][R22.64] ;  /* 0x0000000a16167981 */ /* 0x000ea2000c1e1b00 */
[----:B------:R-:W-:Y:S02]  /*1920*/  IADD3.X R27, PT, PT, R0, UR5, RZ, P0, !PT ;  /* 0x00000005001b7c10 */ /* 0x000fe400087fe4ff */
[----:B------:R-:W-:-:S03]  /*1930*/  IADD3 R24, P0, PT, R2, UR14, RZ ;  /* 0x0000000e02187c10 */ /* 0x000fc6000ff1e0ff */
[----:B------:R-:W3:Y:S01]  /*1940*/  LDG.E.64 R6, desc[UR10][R26.64] ;  /* 0x0000000a1a067981 */ /* 0x000ee2000c1e1b00 */
[----:B------:R-:W-:-:S06]  /*1950*/  IADD3.X R25, PT, PT, R0, UR15, RZ, P0, !PT ;  /* 0x0000000f00197c10 */ /* 0x000fcc00087fe4ff */
[----:B------:R-:W4:Y:S01]  /*1960*/  LDG.E.64 R24, desc[UR10][R24.64] ;  /* 0x0000000a18187981 */ /* 0x000f22000c1e1b00 */
[----:B------:R-:W-:Y:S01]  /*1970*/  UMOV UR4, 0x9999999a ;  /* 0x9999999a00047882 */ /* 0x000fe20000000000 */
[----:B------:R-:W-:Y:S01]  /*1980*/  UMOV UR5, 0x3fb99999 ;  /* 0x3fb9999900057882 */ /* 0x000fe20000000000 */
[----:B------:R-:W-:Y:S01]  /*1990*/  BSSY.RECONVERGENT B2, `(.L_x_36) ;  /* 0x0000016000027945 */ /* 0x000fe20003800200 */
[----:B--2--5:R-:W-:Y:S02]  /*19a0*/  DADD R10, -R10, R22 ;  /* 0x000000000a0a7229 */ /* 0x024fe40000000116 */
[----:B---3--:R-:W-:-:S06]  /*19b0*/  DADD R8, -R8, R6 ;  /* 0x0000000008087229 */ /* 0x008fcc0000000106 */
[----:B------:R-:W-:Y:S02]  /*19c0*/  DMUL R6, R10, R10 ;  /* 0x0000000a0a067228 */ /* 0x000fe40000000000 */
[----:B----4-:R-:W-:Y:S01]  /*19d0*/  DADD R12, -R12, R24 ;  /* 0x000000000c0c7229 */ /* 0x010fe20000000118 */
[----:B------:R-:W-:-:S05]  /*19e0*/  IMAD.MOV.U32 R24, RZ, RZ, 0x0 ;  /* 0x00000000ff187424 */ /* 0x000fca00078e00ff */
[----:B------:R-:W-:Y:S01]  /*19f0*/  DFMA R6, R8, R8, R6 ;  /* 0x000000080806722b */ /* 0x000fe20000000006 */
[----:B------:R-:W-:-:S07]  /*1a00*/  IMAD.MOV.U32 R25, RZ, RZ, 0x3fd80000 ;  /* 0x3fd80000ff197424 */ /* 0x000fce00078e00ff */
        /* <DEDUP_REMOVED lines=14> */
.L_x_37:
[----:B------:R-:W-:Y:S05]  /*1af0*/  BSYNC.RECONVERGENT B2 ;  /* 0x0000000000027941 */ /* 0x000fea0003800200 */
.L_x_36:
        /* <DEDUP_REMOVED lines=14> */
.L_x_35:
[----:B------:R-:W-:Y:S05]  /*1be0*/  BSYNC.RECONVERGENT B1 ;  /* 0x0000000000017941 */ /* 0x000fea0003800200 */
.L_x_25:
[----:B------:R-:W1:Y:S01]  /*1bf0*/  LDCU.128 UR12, c[0x0][0x3a0] ;  /* 0x00007400ff0c77ac */ /* 0x000e620008000c00 */
[C---:B------:R-:W-:Y:S01]  /*1c00*/  IMAD.SHL.U32 R6, R4.reuse, 0x8, RZ ;  /* 0x0000000804067824 */ /* 0x040fe200078e00ff */
[----:B0-----:R-:W-:Y:S01]  /*1c10*/  SHF.L.U64.HI R0, R4, 0x3, R3 ;  /* 0x0000000304007819 */ /* 0x001fe20000010203 */
[----:B------:R-:W0:Y:S03]  /*1c20*/  LDCU.64 UR4, c[0x0][0x3b0] ;  /* 0x00007600ff0477ac */ /* 0x000e260008000a00 */
[C---:B-1----:R-:W-:Y:S02]  /*1c30*/  IADD3 R2, P0, PT, R6.reuse, UR12, RZ ;  /* 0x0000000c06027c10 */ /* 0x042fe4000ff1e0ff */
[C---:B------:R-:W-:Y:S02]  /*1c40*/  IADD3 R4, P1, PT, R6.reuse, UR14, RZ ;  /* 0x0000000e06047c10 */ /* 0x040fe4000ff3e0ff */
[----:B0-----:R-:W-:-:S02]  /*1c50*/  IADD3 R6, P2, PT, R6, UR4, RZ ;  /* 0x0000000406067c10 */ /* 0x001fc4000ff5e0ff */
[C---:B------:R-:W-:Y:S02]  /*1c60*/  IADD3.X R3, PT, PT, R0.reuse, UR13, RZ, P0, !PT ;  /* 0x0000000d00037c10 */ /* 0x040fe400087fe4ff */
[C---:B------:R-:W-:Y:S02]  /*1c70*/  IADD3.X R5, PT, PT, R0.reuse, UR15, RZ, P1, !PT ;  /* 0x0000000f00057c10 */ /* 0x040fe40008ffe4ff */
[----:B------:R-:W-:Y:S01]  /*1c80*/  IADD3.X R7, PT, PT, R0, UR5, RZ, P2, !PT ;  /* 0x0000000500077c10 */ /* 0x000fe200097fe4ff */
[----:B------:R-:W-:Y:S04]  /*1c90*/  STG.E.64 desc[UR10][R2.64], R20 ;  /* 0x0000001402007986 */ /* 0x000fe8000c101b0a */
[----:B------:R-:W-:Y:S04]  /*1ca0*/  STG.E.64 desc[UR10][R4.64], R18 ;  /* 0x0000001204007986 */ /* 0x000fe8000c101b0a */
[----:B------:R-:W-:Y:S01]  /*1cb0*/  STG.E.64 desc[UR10][R6.64], R16 ;  /* 0x0000001006007986 */ /* 0x000fe2000c101b0a */
[----:B------:R-:W-:Y:S05]  /*1cc0*/  EXIT ;  /* 0x000000000000794d */ /* 0x000fea0003800000 */
        .weak           $__internal_1_$__cuda_sm20_drsqrt_f64_slowpath_v2
        .type           $__internal_1_$__cuda_sm20_drsqrt_f64_slowpath_v2,@function
        .size           $__internal_1_$__cuda_sm20_drsqrt_f64_slowpath_v2,(.L_x_45 - $__internal_1_$__cuda_sm20_drsqrt_f64_slowpath_v2)
$__internal_1_$__cuda_sm20_drsqrt_f64_slowpath_v2:
[----:B------:R-:W-:Y:S01]  /*1cd0*/  DSETP.NEU.AND P0, PT, R42, RZ, PT ;  /* 0x000000ff2a00722a */ /* 0x000fe20003f0d000 */
[----:B------:R-:W-:Y:S01]  /*1ce0*/  BSSY.RECONVERGENT B0, `(.L_x_38) ;  /* 0x000001c000007945 */ /* 0x000fe20003800200 */
[----:B------:R-:W-:-:S12]  /*1cf0*/  LOP3.LUT R36, R43, 0x80000000, RZ, 0xc0, !PT ;  /* 0x800000002b247812 */ /* 0x000fd800078ec0ff */
[----:B------:R-:W-:Y:S05]  /*1d00*/  @!P0 BRA `(.L_x_39) ;  /* 0x00000000005c8947 */ /* 0x000fea0003800000 */
[----:B------:R-:W-:-:S14]  /*1d10*/  DSETP.GTU.AND P0, PT, |R42|, +INF , PT ;  /* 0x7ff000002a00742a */ /* 0x000fdc0003f0c200 */
[----:B------:R-:W-:Y:S05]  /*1d20*/  @P0 BRA `(.L_x_40) ;  /* 0x00000000004c0947 */ /* 0x000fea0003800000 */
[----:B------:R-:W-:-:S13]  /*1d30*/  ISETP.NE.AND P0, PT, R36, RZ, PT ;  /* 0x000000ff2400720c */ /* 0x000fda0003f05270 */
[----:B------:R-:W-:Y:S02]  /*1d40*/  @P0 IMAD.MOV.U32 R36, RZ, RZ, 0x0 ;  /* 0x00000000ff240424 */ /* 0x000fe400078e00ff */
[----:B------:R-:W-:Y:S01]  /*1d50*/  @P0 IMAD.MOV.U32 R37, RZ, RZ, -0x80000 ;  /* 0xfff80000ff250424 */ /* 0x000fe200078e00ff */
[----:B------:R-:W-:Y:S06]  /*1d60*/  @P0 BRA `(.L_x_41) ;  /* 0x00000000004c0947 */ /* 0x000fec0003800000 */
[----:B------:R-:W-:-:S14]  /*1d70*/  DSETP.NEU.AND P0, PT, |R42|, +INF , PT ;  /* 0x7ff000002a00742a */ /* 0x000fdc0003f0d200 */
[----:B------:R-:W-:Y:S01]  /*1d80*/  @!P0 CS2R R36, SRZ ;  /* 0x0000000000248805 */ /* 0x000fe2000001ff00 */
[----:B------:R-:W-:Y:S06]  /*1d90*/  @!P0 BRA `(.L_x_41) ;  /* 0x0000000000408947 */ /* 0x000fec0003800000 */
[----:B------:R-:W-:Y:S01]  /*1da0*/  DMUL R42, R42, 1.80143985094819840000e+16 ;  /* 0x435000002a2a7828 */ /* 0x000fe20000000000 */
[----:B------:R-:W-:Y:S02]  /*1db0*/  IMAD.MOV.U32 R38, RZ, RZ, RZ ;  /* 0x000000ffff267224 */ /* 0x000fe400078e00ff */
[----:B------:R-:W-:Y:S02]  /*1dc0*/  IMAD.MOV.U32 R40, RZ, RZ, 0x0 ;  /* 0x00000000ff287424 */ /* 0x000fe400078e00ff */
[----:B------:R-:W-:Y:S01]  /*1dd0*/  IMAD.MOV.U32 R41, RZ, RZ, 0x3fd80000 ;  /* 0x3fd80000ff297424 */ /* 0x000fe200078e00ff */
[----:B------:R-:W0:Y:S02]  /*1de0*/  MUFU.RSQ64H R39, R43 ;  /* 0x0000002b00277308 */ /* 0x000e240000001c00 */
[----:B0-----:R-:W-:-:S08]  /*1df0*/  DMUL R36, R38, R38 ;  /* 0x0000002626247228 */ /* 0x001fd00000000000 */
[----:B------:R-:W-:-:S08]  /*1e00*/  DFMA R36, R42, -R36, 1 ;  /* 0x3ff000002a24742b */ /* 0x000fd00000000824 */
[----:B------:R-:W-:Y:S02]  /*1e10*/  DFMA R40, R36, R40, 0.5 ;  /* 0x3fe000002428742b */ /* 0x000fe40000000028 */
[----:B------:R-:W-:-:S08]  /*1e20*/  DMUL R36, R38, R36 ;  /* 0x0000002426247228 */ /* 0x000fd00000000000 */
[----:B------:R-:W-:-:S08]  /*1e30*/  DFMA R36, R40, R36, R38 ;  /* 0x000000242824722b */ /* 0x000fd00000000026 */
[----:B------:R-:W-:Y:S01]  /*1e40*/  DMUL R36, R36, 134217728 ;  /* 0x41a0000024247828 */ /* 0x000fe20000000000 */
[----:B------:R-:W-:Y:S10]  /*1e50*/  BRA `(.L_x_41) ;  /* 0x0000000000107947 */ /* 0x000ff40003800000 */
.L_x_40:
[----:B------:R-:W-:Y:S01]  /*1e60*/  DADD R36, R42, R42 ;  /* 0x000000002a247229 */ /* 0x000fe2000000002a */
[----:B------:R-:W-:Y:S10]  /*1e70*/  BRA `(.L_x_41) ;  /* 0x0000000000087947 */ /* 0x000ff40003800000 */
.L_x_39:
[----:B------:R-:W-:Y:S01]  /*1e80*/  LOP3.LUT R37, R36, 0x7ff00000, RZ, 0xfc, !PT ;  /* 0x7ff0000024257812 */ /* 0x000fe200078efcff */
[----:B------:R-:W-:-:S07]  /*1e90*/  IMAD.MOV.U32 R36, RZ, RZ, RZ ;  /* 0x000000ffff247224 */ /* 0x000fce00078e00ff */
.L_x_41:
[----:B------:R-:W-:Y:S05]  /*1ea0*/  BSYNC.RECONVERGENT B0 ;  /* 0x0000000000007941 */ /* 0x000fea0003800200 */
.L_x_38:
[----:B------:R-:W-:-:S04]  /*1eb0*/  IMAD.MOV.U32 R7, RZ, RZ, 0x0 ;  /* 0x00000000ff077424 */ /* 0x000fc800078e00ff */
[----:B------:R-:W-:Y:S05]  /*1ec0*/  RET.REL.NODEC R6 `(_Z21compute_forces_kernelPdS_S_S_S_S_S_md) ;  /* 0xffffffe0064c7950 */ /* 0x000fea0003c3ffff */
.L_x_42:
        /* <DEDUP_REMOVED lines=11> */
.L_x_45:


//--------------------- .text._Z19reset_forces_kernelPdS_S_m --------------------------
	.section	.text._Z19reset_forces_kernelPdS_S_m,"ax",@progbits
	.align	128
        .global         _Z19reset_forces_kernelPdS_S_m
        .type           _Z19reset_forces_kernelPdS_S_m,@function
        .size           _Z19reset_forces_kernelPdS_S_m,(.L_x_48 - _Z19reset_forces_kernelPdS_S_m)
        .other          _Z19reset_forces_kernelPdS_S_m,@"STO_CUDA_ENTRY STV_DEFAULT"
_Z19reset_forces_kernelPdS_S_m:
.text._Z19reset_forces_kernelPdS_S_m:
        /* <DEDUP_REMOVED lines=13> */
[----:B------:R-:W1:Y:S01]  /*00d0*/  LDCU.64 UR6, c[0x0][0x390] ;  /* 0x00007200ff0677ac */ /* 0x000e620008000a00 */
[----:B------:R-:W2:Y:S02]  /*00e0*/  LDCU.64 UR4, c[0x0][0x358] ;  /* 0x00006b00ff0477ac */ /* 0x000ea40008000a00 */
[C---:B0-----:R-:W-:Y:S02]  /*00f0*/  IADD3 R4, P0, PT, R2.reuse, UR8, RZ ;  /* 0x0000000802047c10 */ /* 0x041fe4000ff1e0ff */
[C---:B------:R-:W-:Y:S02]  /*0100*/  IADD3 R6, P1, PT, R2.reuse, UR10, RZ ;  /* 0x0000000a02067c10 */ /* 0x040fe4000ff3e0ff */
[----:B-1----:R-:W-:-:S02]  /*0110*/  IADD3 R2, P2, PT, R2, UR6, RZ ;  /* 0x0000000602027c10 */ /* 0x002fc4000ff5e0ff */
[C---:B------:R-:W-:Y:S02]  /*0120*/  IADD3.X R5, PT, PT, R0.reuse, UR9, RZ, P0, !PT ;  /* 0x0000000900057c10 */ /* 0x040fe400087fe4ff */
[C---:B------:R-:W-:Y:S02]  /*0130*/  IADD3.X R7, PT, PT, R0.reuse, UR11, RZ, P1, !PT ;  /* 0x0000000b00077c10 */ /* 0x040fe40008ffe4ff */
[----:B------:R-:W-:Y:S01]  /*0140*/  IADD3.X R3, PT, PT, R0, UR7, RZ, P2, !PT ;  /* 0x0000000700037c10 */ /* 0x000fe200097fe4ff */
[----:B--2---:R-:W-:Y:S04]  /*0150*/  STG.E.64 desc[UR4][R4.64], RZ ;  /* 0x000000ff04007986 */ /* 0x004fe8000c101b04 */
[----:B------:R-:W-:Y:S04]  /*0160*/  STG.E.64 desc[UR4][R6.64], RZ ;  /* 0x000000ff06007986 */ /* 0x000fe8000c101b04 */
[----:B------:R-:W-:Y:S01]  /*0170*/  STG.E.64 desc[UR4][R2.64], RZ ;  /* 0x000000ff02007986 */ /* 0x000fe2000c101b04 */
[----:B------:R-:W-:Y:S05]  /*0180*/  EXIT ;  /* 0x000000000000794d */ /* 0x000fea0003800000 */
.L_x_43:
        /* <DEDUP_REMOVED lines=15> */
.L_x_48:


//--------------------- .nv.shared.reserved.0     --------------------------
	.section	.nv.shared.reserved.0,"aw",@nobits
	.weak		__nv_reservedSMEM_offset_0_alias
	.size		__nv_reservedSMEM_offset_0_alias, 0, 64
	.other		__nv_reservedSMEM_offset_0_alias,@"STO_CUDA_RESERVED_SHARED STV_DEFAULT"
__nv_reservedSMEM_offset_0_alias:
	.zero		0
	.zero		64


//--------------------- .nv.constant0._Z23update_particles_kernelPdS_S_S_S_S_S_S_S_S_md --------------------------
	.section	.nv.constant0._Z23update_particles_kernelPdS_S_S_S_S_S_S_S_S_md,"a",@progbits
	.sectionflags	@""
	.align	4
.nv.constant0._Z23update_particles_kernelPdS_S_S_S_S_S_S_S_S_md:
	.zero		992


//--------------------- .nv.constant0._Z21compute_forces_kernelPdS_S_S_S_S_S_md --------------------------
	.section	.nv.constant0._Z21compute_forces_kernelPdS_S_S_S_S_S_md,"a",@progbits
	.sectionflags	@""
	.align	4
.nv.constant0._Z21compute_forces_kernelPdS_S_S_S_S_S_md:
	.zero		968


//--------------------- .nv.constant0._Z19reset_forces_kernelPdS_S_m --------------------------
	.section	.nv.constant0._Z19reset_forces_kernelPdS_S_m,"a",@progbits
	.sectionflags	@""
	.align	4
.nv.constant0._Z19reset_forces_kernelPdS_S_m:
	.zero		928


//--------------------- SYMBOLS --------------------------

	.type		.nv.reservedSmem.offset0,@object
	.size		.nv.reservedSmem.offset0,0x4
